	.headerflags	@"EF_CUDA_TEXMODE_UNIFIED EF_CUDA_64BIT_ADDRESS EF_CUDA_SM80 EF_CUDA_VIRTUAL_SM(EF_CUDA_SM80)"
	.elftype	@"ET_EXEC"


//--------------------- .nv.info                  --------------------------
	.section	.nv.info,"",@"SHT_CUDA_INFO"
	.align	4


	//----- nvinfo : EIATTR_REGCOUNT
	.align		4
        /*0000*/ 	.byte	0x04, 0x2f
        /*0002*/ 	.short	(.L_1 - .L_0)
	.align		4
.L_0:
        /*0004*/ 	.word	index@(candidate3)
        /*0008*/ 	.word	0x000000d7


	//----- nvinfo : EIATTR_MAX_STACK_SIZE
	.align		4
.L_1:
        /*000c*/ 	.byte	0x04, 0x23
        /*000e*/ 	.short	(.L_3 - .L_2)
	.align		4
.L_2:
        /*0010*/ 	.word	index@(candidate3)
        /*0014*/ 	.word	0x00000000


	//----- nvinfo : EIATTR_MIN_STACK_SIZE
	.align		4
.L_3:
        /*0018*/ 	.byte	0x04, 0x12
        /*001a*/ 	.short	(.L_5 - .L_4)
	.align		4
.L_4:
        /*001c*/ 	.word	index@(candidate3)
        /*0020*/ 	.word	0x00000000


	//----- nvinfo : EIATTR_FRAME_SIZE
	.align		4
.L_5:
        /*0024*/ 	.byte	0x04, 0x11
        /*0026*/ 	.short	(.L_7 - .L_6)
	.align		4
.L_6:
        /*0028*/ 	.word	index@(candidate3)
        /*002c*/ 	.word	0x00000000
.L_7:


//--------------------- .nv.info.candidate3       --------------------------
	.section	.nv.info.candidate3,"",@"SHT_CUDA_INFO"
	.align	4


	//----- nvinfo : EIATTR_CUDA_API_VERSION
	.align		4
        /*0000*/ 	.byte	0x04, 0x37
        /*0002*/ 	.short	(.L_9 - .L_8)
.L_8:
        /*0004*/ 	.word	0x00000075


	//----- nvinfo : EIATTR_SW2861232_WAR
	.align		4
.L_9:
        /*0008*/ 	.byte	0x01, 0x35
	.zero		2


	//----- nvinfo : EIATTR_PARAM_CBANK
	.align		4
        /*000c*/ 	.byte	0x04, 0x0a
        /*000e*/ 	.short	(.L_11 - .L_10)
	.align		4
.L_10:
        /*0010*/ 	.word	index@(.nv.constant0.candidate3)
        /*0014*/ 	.short	0x0160
        /*0016*/ 	.short	0x0018


	//----- nvinfo : EIATTR_CBANK_PARAM_SIZE
	.align		4
.L_11:
        /*0018*/ 	.byte	0x03, 0x19
        /*001a*/ 	.short	0x0018


	//----- nvinfo : EIATTR_KPARAM_INFO
	.align		4
        /*001c*/ 	.byte	0x04, 0x17
        /*001e*/ 	.short	(.L_13 - .L_12)
.L_12:
        /*0020*/ 	.word	0x00000000
        /*0024*/ 	.short	0x0002
        /*0026*/ 	.short	0x0010
        /*0028*/ 	.byte	0x00, 0xf0, 0x21, 0x00


	//----- nvinfo : EIATTR_KPARAM_INFO
	.align		4
.L_13:
        /*002c*/ 	.byte	0x04, 0x17
        /*002e*/ 	.short	(.L_15 - .L_14)
.L_14:
        /*0030*/ 	.word	0x00000000
        /*0034*/ 	.short	0x0001
        /*0036*/ 	.short	0x0008
        /*0038*/ 	.byte	0x00, 0xf0, 0x21, 0x00


	//----- nvinfo : EIATTR_KPARAM_INFO
	.align		4
.L_15:
        /*003c*/ 	.byte	0x04, 0x17
        /*003e*/ 	.short	(.L_17 - .L_16)
.L_16:
        /*0040*/ 	.word	0x00000000
        /*0044*/ 	.short	0x0000
        /*0046*/ 	.short	0x0000
        /*0048*/ 	.byte	0x00, 0xf0, 0x21, 0x00


	//----- nvinfo : EIATTR_MAXREG_COUNT
	.align		4
.L_17:
        /*004c*/ 	.byte	0x03, 0x1b
        /*004e*/ 	.short	0x00ff


	//----- nvinfo : EIATTR_EXIT_INSTR_OFFSETS
	.align		4
        /*0050*/ 	.byte	0x04, 0x1c
        /*0052*/ 	.short	(.L_19 - .L_18)


	//   ....[0]....
.L_18:
        /*0054*/ 	.word	0x00006980


	//----- nvinfo : EIATTR_MAX_THREADS
	.align		4
.L_19:
        /*0058*/ 	.byte	0x04, 0x05
        /*005a*/ 	.short	(.L_21 - .L_20)
.L_20:
        /*005c*/ 	.word	0x00000038
        /*0060*/ 	.word	0x00000001
        /*0064*/ 	.word	0x00000001
.L_21:


//--------------------- .nv.rel.action            --------------------------
	.section	.nv.rel.action,"",@"SHT_CUDA_RELOCINFO"
	.align	8
	.sectionentsize	8
        /*0000*/ 	.byte	0x4b, 0x00, 0x00, 0x00, 0x00, 0x00, 0x00, 0x00, 0x00, 0x02, 0x02, 0x08, 0x10, 0x0a, 0x2f, 0x22
        /* <DEDUP_REMOVED lines=13> */


//--------------------- .nv.constant0.candidate3  --------------------------
	.section	.nv.constant0.candidate3,"a",@progbits
	.align	4
.nv.constant0.candidate3:
	.zero		376


//--------------------- .text.candidate3          --------------------------
	.section	.text.candidate3,"ax",@progbits
	.sectionflags	@"SHF_BARRIERS=1"
	.sectioninfo	@"SHI_REGISTERS=215"
	.align	128
        .global         candidate3
        .type           candidate3,@function
        .size           candidate3,(.L_x_5 - candidate3)
        .other          candidate3,@"STO_CUDA_ENTRY STV_DEFAULT"
candidate3:
.text.candidate3:
[----:B------:R-:W-:-:S02]  /*0000*/  MOV R1, c[0x0][0x28] ;  /* 0x00000a0000017a02 */ /* 0x000fc40000000f00 */
[----:B------:R-:W0:Y:S01]  /*0010*/  S2R R107, SR_TID.X ;  /* 0x00000000006b7919 */ /* 0x000e220000002100 */
[----:B------:R-:W-:Y:S01]  /*0020*/  MOV R2, RZ ;  /* 0x000000ff00027202 */ /* 0x000fe20000000f00 */
[----:B------:R-:W-:Y:S01]  /*0030*/  HFMA2.MMA R32, -RZ, RZ, 0, 0 ;  /* 0x00000000ff207435 */ /* 0x000fe200000001ff */
        /* <DEDUP_REMOVED lines=22> */
[C---:B0-----:R-:W-:Y:S01]  /*01a0*/  IADD3 R3, R107.reuse, 0x498, RZ ;  /* 0x000004986b037810 */ /* 0x041fe20007ffe0ff */
[----:B------:R-:W-:Y:S01]  /*01b0*/  HFMA2.MMA R100, -RZ, RZ, 0, 0 ;  /* 0x00000000ff647435 */ /* 0x000fe200000001ff */
[C---:B------:R-:W-:Y:S01]  /*01c0*/  IADD3 R87, R107.reuse, 0x428, RZ ;  /* 0x000004286b577810 */ /* 0x040fe20007ffe0ff */
[----:B------:R-:W-:Y:S01]  /*01d0*/  HFMA2.MMA R94, -RZ, RZ, 0, 0 ;  /* 0x00000000ff5e7435 */ /* 0x000fe200000001ff */
[----:B------:R-:W-:Y:S01]  /*01e0*/  IADD3 R115, R107, 0x2, RZ ;  /* 0x000000026b737810 */ /* 0x000fe20007ffe0ff */
[----:B------:R-:W-:Y:S01]  /*01f0*/  IMAD.HI R153, R3, -0x6e5d4c3b, R2 ;  /* 0x91a2b3c503997827 */ /* 0x000fe200078e0202 */
        /* <DEDUP_REMOVED lines=11> */
[----:B------:R-:W-:Y:S01]  /*02b0*/  IMAD.HI R87, R87, 0x38e38e39, RZ ;  /* 0x38e38e3957577827 */ /* 0x000fe200078e02ff */
[C---:B------:R-:W-:Y:S01]  /*02c0*/  IADD3 R37, R107.reuse, 0x6a, RZ ;  /* 0x0000006a6b257810 */ /* 0x040fe20007ffe0ff */
[----:B------:R-:W-:Y:S01]  /*02d0*/  HFMA2.MMA R70, -RZ, RZ, 0, 0 ;  /* 0x00000000ff467435 */ /* 0x000fe200000001ff */
[----:B------:R-:W-:Y:S01]  /*02e0*/  IADD3 R121, R107, 0x268, RZ ;  /* 0x000002686b797810 */ /* 0x000fe20007ffe0ff */
[----:B------:R-:W-:Y:S01]  /*02f0*/  IMAD.HI R139, R3, -0x6e5d4c3b, R2 ;  /* 0x91a2b3c5038b7827 */ /* 0x000fe200078e0202 */
[----:B------:R-:W-:Y:S01]  /*0300*/  IADD3 R3, R107, 0x3f0, RZ ;  /* 0x000003f06b037810 */ /* 0x000fe20007ffe0ff */
[----:B------:R-:W-:Y:S01]  /*0310*/  HFMA2.MMA R24, -RZ, RZ, 0, 0 ;  /* 0x00000000ff187435 */ /* 0x000fe200000001ff */
[----:B------:R-:W-:Y:S01]  /*0320*/  SHF.R.U32.HI R132, RZ, 0x1f, R87 ;  /* 0x0000001fff847819 */ /* 0x000fe20000011657 */
[----:B------:R-:W-:Y:S01]  /*0330*/  IMAD.HI R114, R115, -0x77777777, R114 ;  /* 0x8888888973727827 */ /* 0x000fe200078e0272 */
[----:B------:R-:W-:Y:S01]  /*0340*/  IADD3 R11, R107, 0x34, RZ ;  /* 0x000000346b0b7810 */ /* 0x000fe20007ffe0ff */
[----:B------:R-:W-:Y:S01]  /*0350*/  HFMA2.MMA R102, -RZ, RZ, 0, 0 ;  /* 0x00000000ff667435 */ /* 0x000fe200000001ff */
[----:B------:R-:W-:Y:S01]  /*0360*/  LEA.HI.SX32 R132, R87, R132, 0x1c ;  /* 0x0000008457847211 */ /* 0x000fe200078fe2ff */
[----:B------:R-:W-:Y:S01]  /*0370*/  IMAD.HI R140, R3, -0x6e5d4c3b, R2 ;  /* 0x91a2b3c5038c7827 */ /* 0x000fe200078e0202 */
[----:B------:R-:W-:Y:S01]  /*0380*/  IADD3 R3, R107, 0xdb, RZ ;  /* 0x000000db6b037810 */ /* 0x000fe20007ffe0ff */
[----:B------:R-:W-:Y:S01]  /*0390*/  HFMA2.MMA R44, -RZ, RZ, 0, 0 ;  /* 0x00000000ff2c7435 */ /* 0x000fe200000001ff */
[----:B------:R-:W-:Y:S01]  /*03a0*/  SHF.R.U32.HI R87, RZ, 0x1f, R114 ;  /* 0x0000001fff577819 */ /* 0x000fe20000011672 */
[----:B------:R-:W-:Y:S01]  /*03b0*/  IMAD.HI R32, R33, -0x6e5d4c3b, R32 ;  /* 0x91a2b3c521207827 */ /* 0x000fe200078e0220 */
[C---:B------:R-:W-:Y:S01]  /*03c0*/  IADD3 R23, R107.reuse, 0x6b, RZ ;  /* 0x0000006b6b177810 */ /* 0x040fe20007ffe0ff */
[----:B------:R-:W-:Y:S01]  /*03d0*/  HFMA2.MMA R106, -RZ, RZ, 0, 0 ;  /* 0x00000000ff6a7435 */ /* 0x000fe200000001ff */
[----:B------:R-:W-:Y:S01]  /*03e0*/  IADD3 R111, R107, 0x70, RZ ;  /* 0x000000706b6f7810 */ /* 0x000fe20007ffe0ff */
        /* <DEDUP_REMOVED lines=8> */
[----:B------:R-:W-:Y:S01]  /*0470*/  IMAD.HI R2, R109, 0x38e38e39, RZ ;  /* 0x38e38e396d027827 */ /* 0x000fe200078e02ff */
        /* <DEDUP_REMOVED lines=8> */
[----:B------:R-:W-:Y:S01]  /*0500*/  LEA.HI.SX32 R32, R32, R87, 0x19 ;  /* 0x0000005720207211 */ /* 0x000fe200078fcaff */
[----:B------:R-:W-:Y:S01]  /*0510*/  HFMA2.MMA R50, -RZ, RZ, 0, 0 ;  /* 0x00000000ff327435 */ /* 0x000fe200000001ff */
[----:B------:R-:W-:Y:S01]  /*0520*/  IADD3 R81, R107, 0x230, RZ ;  /* 0x000002306b517810 */ /* 0x000fe20007ffe0ff */
        /* <DEDUP_REMOVED lines=17> */
[C---:B------:R-:W-:Y:S01]  /*0640*/  IADD3 R17, R107.reuse, 0x6f, RZ ;  /* 0x0000006f6b117810 */ /* 0x040fe20007ffe0ff */
[----:B------:R-:W-:Y:S01]  /*0650*/  HFMA2.MMA R56, -RZ, RZ, 0, 0 ;  /* 0x00000000ff387435 */ /* 0x000fe200000001ff */
[----:B------:R-:W-:Y:S01]  /*0660*/  IADD3 R7, R107, 0x578, RZ ;  /* 0x000005786b077810 */ /* 0x000fe20007ffe0ff */
[----:B------:R-:W-:Y:S01]  /*0670*/  IMAD.HI R120, R111, 0x38e38e39, RZ ;  /* 0x38e38e396f787827 */ /* 0x000fe200078e02ff */
[----:B------:R-:W-:Y:S01]  /*0680*/  SHF.R.U32.HI R111, RZ, 0x1f, R2 ;  /* 0x0000001fff6f7819 */ /* 0x000fe20000011602 */
[----:B------:R-:W-:Y:S01]  /*0690*/  ULDC.64 UR4, c[0x0][0x118] ;  /* 0x0000460000047ab9 */ /* 0x000fe20000000a00 */
[----:B------:R-:W-:Y:S01]  /*06a0*/  IADD3 R127, R107, 0x2d8, RZ ;  /* 0x000002d86b7f7810 */ /* 0x000fe20007ffe0ff */
[----:B------:R-:W-:Y:S01]  /*06b0*/  IMAD.HI R108, R9, 0x38e38e39, RZ ;  /* 0x38e38e39096c7827 */ /* 0x000fe200078e02ff */
[----:B------:R-:W-:-:S02]  /*06c0*/  LEA.HI.SX32 R111, R2, R111, 0x1c ;  /* 0x0000006f026f7211 */ /* 0x000fc400078fe2ff */
[----:B------:R-:W-:Y:S01]  /*06d0*/  IADD3 R101, R107, 0x2a0, RZ ;  /* 0x000002a06b657810 */ /* 0x000fe20007ffe0ff */
[----:B------:R-:W-:Y:S01]  /*06e0*/  IMAD.HI R149, R5, -0x6e5d4c3b, R4 ;  /* 0x91a2b3c505957827 */ /* 0x000fe200078e0204 */
[C---:B------:R-:W-:Y:S02]  /*06f0*/  IADD3 R5, R107.reuse, 0x620, RZ ;  /* 0x000006206b057810 */ /* 0x040fe40007ffe0ff */
[----:B------:R-:W-:Y:S01]  /*0700*/  IADD3 R95, R107, 0x348, RZ ;  /* 0x000003486b5f7810 */ /* 0x000fe20007ffe0ff */
[----:B------:R-:W-:Y:S01]  /*0710*/  IMAD.HI R58, R59, -0x6e5d4c3b, R58 ;  /* 0x91a2b3c53b3a7827 */ /* 0x000fe200078e023a */
[C---:B------:R-:W-:Y:S02]  /*0720*/  IADD3 R67, R107.reuse, 0xb, RZ ;  /* 0x0000000b6b437810 */ /* 0x040fe40007ffe0ff */
[----:B------:R-:W-:Y:S01]  /*0730*/  IADD3 R79, R107, 0x6, RZ ;  /* 0x000000066b4f7810 */ /* 0x000fe20007ffe0ff */
[----:B------:R-:W-:Y:S01]  /*0740*/  IMAD.HI R82, R83, -0x6e5d4c3b, R82 ;  /* 0x91a2b3c553527827 */ /* 0x000fe200078e0252 */
[----:B------:R-:W-:-:S02]  /*0750*/  SHF.R.U32.HI R83, RZ, 0x1f, R108 ;  /* 0x0000001fff537819 */ /* 0x000fc4000001166c */
[----:B------:R-:W-:Y:S01]  /*0760*/  SHF.R.U32.HI R87, RZ, 0x1f, R58 ;  /* 0x0000001fff577819 */ /* 0x000fe2000001163a */
[----:B------:R-:W-:Y:S01]  /*0770*/  IMAD.HI R168, R77, -0x77777777, R76 ;  /* 0x888888894da87827 */ /* 0x000fe200078e024c */
[----:B------:R-:W-:Y:S02]  /*0780*/  IADD3 R76, R107, 0x18, RZ ;  /* 0x000000186b4c7810 */ /* 0x000fe40007ffe0ff */
[----:B------:R-:W-:Y:S01]  /*0790*/  LEA.HI.SX32 R108, R108, R83, 0x1c ;  /* 0x000000536c6c7211 */ /* 0x000fe200078fe2ff */
[----:B------:R-:W-:Y:S01]  /*07a0*/  IMAD.HI R110, R125, 0x38e38e39, RZ ;  /* 0x38e38e397d6e7827 */ /* 0x000fe200078e02ff */
[----:B------:R-:W-:Y:S02]  /*07b0*/  LEA.HI.SX32 R58, R58, R87, 0x19 ;  /* 0x000000573a3a7211 */ /* 0x000fe400078fcaff */
[----:B------:R-:W-:Y:S01]  /*07c0*/  MOV R78, RZ ;  /* 0x000000ff004e7202 */ /* 0x000fe20000000f00 */
[----:B------:R-:W-:Y:S01]  /*07d0*/  IMAD.HI R2, R22, 0x38e38e39, RZ ;  /* 0x38e38e3916027827 */ /* 0x000fe200078e02ff */
[----:B------:R-:W-:-:S02]  /*07e0*/  SHF.R.U32.HI R83, RZ, 0x1f, R110 ;  /* 0x0000001fff537819 */ /* 0x000fc4000001166e */
[----:B------:R-:W-:Y:S01]  /*07f0*/  IADD3 R27, R107, 0x38, RZ ;  /* 0x000000386b1b7810 */ /* 0x000fe20007ffe0ff */
[----:B------:R-:W-:Y:S01]  /*0800*/  IMAD.HI R160, R81, -0x6e5d4c3b, R80 ;  /* 0x91a2b3c551a07827 */ /* 0x000fe200078e0250 */
[----:B------:R-:W-:Y:S02]  /*0810*/  MOV R26, RZ ;  /* 0x000000ff001a7202 */ /* 0x000fe40000000f00 */
[----:B------:R-:W-:Y:S01]  /*0820*/  IADD3 R19, R107, 0x33, RZ ;  /* 0x000000336b137810 */ /* 0x000fe20007ffe0ff */
[----:B------:R-:W-:Y:S01]  /*0830*/  IMAD.HI R64, R65, -0x6e5d4c3b, R64 ;  /* 0x91a2b3c541407827 */ /* 0x000fe200078e0240 */
[----:B------:R-:W-:Y:S02]  /*0840*/  IADD3 R99, R107, 0x310, RZ ;  /* 0x000003106b637810 */ /* 0x000fe40007ffe0ff */
[----:B------:R-:W-:Y:S01]  /*0850*/  MOV R124, RZ ;  /* 0x000000ff007c7202 */ /* 0x000fe20000000f00 */
[----:B------:R-:W-:Y:S01]  /*0860*/  IMAD.HI R137, R5, -0x6e5d4c3b, R4 ;  /* 0x91a2b3c505897827 */ /* 0x000fe200078e0204 */
[----:B------:R-:W-:-:S02]  /*0870*/  IADD3 R5, R107, 0xda, RZ ;  /* 0x000000da6b057810 */ /* 0x000fc40007ffe0ff */
[----:B------:R-:W-:Y:S01]  /*0880*/  SHF.R.U32.HI R87, RZ, 0x1f, R64 ;  /* 0x0000001fff577819 */ /* 0x000fe20000011640 */
[----:B------:R-:W-:Y:S01]  /*0890*/  IMAD.HI R80, R123, -0x6e5d4c3b, R122 ;  /* 0x91a2b3c57b507827 */ /* 0x000fe200078e027a */
[----:B------:R-:W-:Y:S02]  /*08a0*/  IADD3 R105, R107, 0x118, RZ ;  /* 0x000001186b697810 */ /* 0x000fe40007ffe0ff */
[----:B------:R-:W-:Y:S01]  /*08b0*/  MOV R104, RZ ;  /* 0x000000ff00687202 */ /* 0x000fe20000000f00 */
[----:B------:R-:W-:Y:S01]  /*08c0*/  IMAD.HI R170, R91, -0x6e5d4c3b, R90 ;  /* 0x91a2b3c55baa7827 */ /* 0x000fe200078e025a */
[----:B------:R-:W-:Y:S02]  /*08d0*/  IADD3 R90, R107, 0x40, RZ ;  /* 0x000000406b5a7810 */ /* 0x000fe40007ffe0ff */
[----:B------:R-:W-:Y:S01]  /*08e0*/  LEA.HI.SX32 R110, R110, R83, 0x1c ;  /* 0x000000536e6e7211 */ /* 0x000fe200078fe2ff */
[----:B------:R-:W-:Y:S01]  /*08f0*/  IMAD.HI R134, R113, -0x77777777, R112 ;  /* 0x8888888971867827 */ /* 0x000fe200078e0270 */
[----:B------:R-:W-:-:S02]  /*0900*/  IADD3 R15, R107, 0xde, RZ ;  /* 0x000000de6b0f7810 */ /* 0x000fc40007ffe0ff */
[----:B------:R-:W-:Y:S01]  /*0910*/  MOV R14, RZ ;  /* 0x000000ff000e7202 */ /* 0x000fe20000000f00 */
[----:B------:R-:W-:Y:S01]  /*0920*/  IMAD.HI R122, R113, 0x38e38e39, RZ ;  /* 0x38e38e39717a7827 */ /* 0x000fe200078e02ff */
[----:B------:R-:W-:Y:S02]  /*0930*/  SHF.R.U32.HI R113, RZ, 0x1f, R2 ;  /* 0x0000001fff717819 */ /* 0x000fe40000011602 */
[----:B------:R-:W-:Y:S01]  /*0940*/  SHF.R.U32.HI R83, RZ, 0x1f, R120 ;  /* 0x0000001fff537819 */ /* 0x000fe20000011678 */
[----:B------:R-:W-:Y:S01]  /*0950*/  IMAD.HI R121, R121, 0x38e38e39, RZ ;  /* 0x38e38e3979797827 */ /* 0x000fe200078e02ff */
[----:B------:R-:W-:Y:S02]  /*0960*/  LEA.HI.SX32 R113, R2, R113, 0x1c ;  /* 0x0000007102717211 */ /* 0x000fe400078fe2ff */
[----:B------:R-:W-:Y:S01]  /*0970*/  LEA.HI.SX32 R64, R64, R87, 0x19 ;  /* 0x0000005740407211 */ /* 0x000fe200078fcaff */
[----:B------:R-:W-:Y:S01]  /*0980*/  IMAD.HI R165, R76, 0x38e38e39, RZ ;  /* 0x38e38e394ca57827 */ /* 0x000fe200078e02ff */
[----:B------:R-:W-:-:S02]  /*0990*/  IADD3 R71, R107, 0x4, RZ ;  /* 0x000000046b477810 */ /* 0x000fc40007ffe0ff */
[----:B------:R-:W-:Y:S01]  /*09a0*/  IADD3 R25, R107, 0x36, RZ ;  /* 0x000000366b197810 */ /* 0x000fe20007ffe0ff */
[----:B------:R-:W-:Y:S01]  /*09b0*/  IMAD.HI R68, R69, -0x6e5d4c3b, R68 ;  /* 0x91a2b3c545447827 */ /* 0x000fe200078e0244 */
[----:B------:R-:W-:Y:S02]  /*09c0*/  SHF.R.U32.HI R2, RZ, 0x1f, R165 ;  /* 0x0000001fff027819 */ /* 0x000fe400000116a5 */
[----:B------:R-:W-:Y:S01]  /*09d0*/  IADD3 R89, R107, 0x380, RZ ;  /* 0x000003806b597810 */ /* 0x000fe20007ffe0ff */
[----:B------:R-:W-:Y:S01]  /*09e0*/  IMAD.HI R177, R17, -0x6e5d4c3b, R16 ;  /* 0x91a2b3c511b17827 */ /* 0x000fe200078e0210 */
[----:B------:R-:W-:Y:S02]  /*09f0*/  SHF.R.U32.HI R87, RZ, 0x1f, R68 ;  /* 0x0000001fff577819 */ /* 0x000fe40000011644 */
[----:B------:R-:W-:Y:S01]  /*0a00*/  MOV R88, RZ ;  /* 0x000000ff00587202 */ /* 0x000fe20000000f00 */
[----:B------:R-:W-:Y:S01]  /*0a10*/  IMAD.HI R141, R7, -0x6e5d4c3b, R6 ;  /* 0x91a2b3c5078d7827 */ /* 0x000fe200078e0206 */
[----:B------:R-:W-:-:S02]  /*0a20*/  IADD3 R7, R107, 0x658, RZ ;  /* 0x000006586b077810 */ /* 0x000fc40007ffe0ff */
[----:B------:R-:W-:Y:S01]  /*0a30*/  LEA.HI.SX32 R120, R120, R83, 0x1c ;  /* 0x0000005378787211 */ /* 0x000fe200078fe2ff */
[----:B------:R-:W-:Y:S01]  /*0a40*/  IMAD.HI R156, R127, -0x6e5d4c3b, R126 ;  /* 0x91a2b3c57f9c7827 */ /* 0x000fe200078e027e */
[----:B------:R-:W-:Y:S02]  /*0a50*/  LEA.HI.SX32 R165, R165, R2, 0x1c ;  /* 0x00000002a5a57211 */ /* 0x000fe400078fe2ff */
[----:B------:R-:W-:Y:S01]  /*0a60*/  IADD3 R103, R107, 0x5e8, RZ ;  /* 0x000005e86b677810 */ /* 0x000fe20007ffe0ff */
[----:B------:R-:W-:Y:S01]  /*0a70*/  IMAD.HI R154, R5, -0x6e5d4c3b, R4 ;  /* 0x91a2b3c5059a7827 */ /* 0x000fe200078e0204 */
[----:B------:R-:W-:Y:S02]  /*0a80*/  SHF.R.U32.HI R4, RZ, 0x1f, R121 ;  /* 0x0000001fff047819 */ /* 0x000fe40000011679 */
[----:B------:R-:W-:Y:S01]  /*0a90*/  IADD3 R45, R107, 0xdc, RZ ;  /* 0x000000dc6b2d7810 */ /* 0x000fe20007ffe0ff */
[----:B------:R-:W-:Y:S01]  /*0aa0*/  IMAD.HI R100, R101, -0x6e5d4c3b, R100 ;  /* 0x91a2b3c565647827 */ /* 0x000fe200078e0264 */
[----:B------:R-:W-:-:S02]  /*0ab0*/  LEA.HI.SX32 R121, R121, R4, 0x1c ;  /* 0x0000000479797211 */ /* 0x000fc400078fe2ff */
[----:B------:R-:W-:Y:S01]  /*0ac0*/  SHF.R.U32.HI R83, RZ, 0x1f, R122 ;  /* 0x0000001fff537819 */ /* 0x000fe2000001167a */
[----:B------:R-:W-:Y:S01]  /*0ad0*/  IMAD.HI R16, R95, -0x6e5d4c3b, R94 ;  /* 0x91a2b3c55f107827 */ /* 0x000fe200078e025e */
[----:B------:R-:W-:Y:S02]  /*0ae0*/  IADD3 R94, R107, 0x30, RZ ;  /* 0x000000306b5e7810 */ /* 0x000fe40007ffe0ff */
[----:B------:R-:W-:Y:S01]  /*0af0*/  LEA.HI.SX32 R68, R68, R87, 0x19 ;  /* 0x0000005744447211 */ /* 0x000fe200078fcaff */
[----:B------:R-:W-:Y:S01]  /*0b00*/  IMAD.HI R112, R123, 0x38e38e39, RZ ;  /* 0x38e38e397b707827 */ /* 0x000fe200078e02ff */
[----:B------:R-:W-:Y:S02]  /*0b10*/  IADD3 R131, R107, 0x508, RZ ;  /* 0x000005086b837810 */ /* 0x000fe40007ffe0ff */
[----:B------:R-:W-:Y:S01]  /*0b20*/  MOV R130, RZ ;  /* 0x000000ff00827202 */ /* 0x000fe20000000f00 */
[----:B------:R-:W-:Y:S01]  /*0b30*/  IMAD.HI R126, R127, 0x38e38e39, RZ ;  /* 0x38e38e397f7e7827 */ /* 0x000fe200078e02ff */
[----:B------:R-:W-:-:S02]  /*0b40*/  SHF.R.U32.HI R123, RZ, 0x1f, R112 ;  /* 0x0000001fff7b7819 */ /* 0x000fc40000011670 */
[----:B------:R-:W-:Y:S01]  /*0b50*/  SHF.R.U32.HI R87, RZ, 0x1f, R144 ;  /* 0x0000001fff577819 */ /* 0x000fe20000011690 */
[----:B------:R-:W-:Y:S01]  /*0b60*/  IMAD.HI R101, R101, 0x38e38e39, RZ ;  /* 0x38e38e3965657827 */ /* 0x000fe200078e02ff */
[----:B------:R-:W-:Y:S02]  /*0b70*/  LEA.HI.SX32 R112, R112, R123, 0x1c ;  /* 0x0000007b70707211 */ /* 0x000fe400078fe2ff */
[----:B------:R-:W-:Y:S01]  /*0b80*/  LEA.HI.SX32 R122, R122, R83, 0x1c ;  /* 0x000000537a7a7211 */ /* 0x000fe200078fe2ff */
[----:B------:R-:W-:Y:S01]  /*0b90*/  IMAD.HI R167, R90, 0x38e38e39, RZ ;  /* 0x38e38e395aa77827 */ /* 0x000fe200078e02ff */
[----:B------:R-:W-:Y:S02]  /*0ba0*/  SHF.R.U32.HI R4, RZ, 0x1f, R101 ;  /* 0x0000001fff047819 */ /* 0x000fe40000011665 */
[----:B------:R-:W-:Y:S01]  /*0bb0*/  IADD3 R35, R107, 0xd9, RZ ;  /* 0x000000d96b237810 */ /* 0x000fe20007ffe0ff */
[----:B------:R-:W-:Y:S01]  /*0bc0*/  IMAD.HI R147, R67, -0x77777777, R66 ;  /* 0x8888888943937827 */ /* 0x000fe200078e0242 */
[----:B------:R-:W-:-:S02]  /*0bd0*/  SHF.R.U32.HI R2, RZ, 0x1f, R167 ;  /* 0x0000001fff027819 */ /* 0x000fc400000116a7 */
[----:B------:R-:W-:Y:S01]  /*0be0*/  LEA.HI.SX32 R123, R101, R4, 0x1c ;  /* 0x00000004657b7211 */ /* 0x000fe200078fe2ff */
[----:B------:R-:W-:Y:S01]  /*0bf0*/  IMAD.HI R181, R79, -0x77777777, R78 ;  /* 0x888888894fb57827 */ /* 0x000fe200078e024e */
[----:B------:R-:W-:Y:S02]  /*0c00*/  LEA.HI.SX32 R167, R167, R2, 0x1c ;  /* 0x00000002a7a77211 */ /* 0x000fe400078fe2ff */
[----:B------:R-:W-:Y:S01]  /*0c10*/  MOV R34, RZ ;  /* 0x000000ff00227202 */ /* 0x000fe20000000f00 */
[----:B------:R-:W-:Y:S01]  /*0c20*/  IMAD.HI R133, R27, -0x77777777, R26 ;  /* 0x888888891b857827 */ /* 0x000fe200078e021a */
[----:B------:R-:W-:Y:S02]  /*0c30*/  IADD3 R49, R107, 0xa2, RZ ;  /* 0x000000a26b317810 */ /* 0x000fe40007ffe0ff */
[----:B------:R-:W-:Y:S01]  /*0c40*/  MOV R48, RZ ;  /* 0x000000ff00307202 */ /* 0x000fe20000000f00 */
[----:B------:R-:W-:Y:S01]  /*0c50*/  IMAD.HI R171, R19, -0x6e5d4c3b, R18 ;  /* 0x91a2b3c513ab7827 */ /* 0x000fe200078e0212 */
[----:B------:R-:W-:-:S02]  /*0c60*/  IADD3 R93, R107, 0x150, RZ ;  /* 0x000001506b5d7810 */ /* 0x000fc40007ffe0ff */
[----:B------:R-:W-:Y:S01]  /*0c70*/  MOV R92, RZ ;  /* 0x000000ff005c7202 */ /* 0x000fe20000000f00 */
[----:B------:R-:W-:Y:S01]  /*0c80*/  IMAD.HI R150, R99, -0x6e5d4c3b, R98 ;  /* 0x91a2b3c563967827 */ /* 0x000fe200078e0262 */
[C---:B------:R-:W-:Y:S02]  /*0c90*/  IADD3 R21, R107.reuse, 0xa7, RZ ;  /* 0x000000a76b157810 */ /* 0x040fe40007ffe0ff */
[----:B------:R-:W-:Y:S01]  /*0ca0*/  IADD3 R13, R107, 0xdf, RZ ;  /* 0x000000df6b0d7810 */ /* 0x000fe20007ffe0ff */
[----:B------:R-:W-:Y:S01]  /*0cb0*/  IMAD.HI R26, R125, -0x6e5d4c3b, R124 ;  /* 0x91a2b3c57d1a7827 */ /* 0x000fe200078e027c */
[----:B------:R-:W-:Y:S02]  /*0cc0*/  SHF.R.U32.HI R125, RZ, 0x1f, R126 ;  /* 0x0000001fff7d7819 */ /* 0x000fe4000001167e */
[----:B------:R-:W-:Y:S01]  /*0cd0*/  IADD3 R47, R107, 0xe, RZ ;  /* 0x0000000e6b2f7810 */ /* 0x000fe20007ffe0ff */
[----:B------:R-:W-:Y:S01]  /*0ce0*/  IMAD.HI R78, R105, -0x6e5d4c3b, R104 ;  /* 0x91a2b3c5694e7827 */ /* 0x000fe200078e0268 */
[----:B------:R-:W-:-:S02]  /*0cf0*/  LEA.HI.SX32 R109, R126, R125, 0x1c ;  /* 0x0000007d7e6d7211 */ /* 0x000fc400078fe2ff */
[----:B------:R-:W-:Y:S01]  /*0d00*/  MOV R46, RZ ;  /* 0x000000ff002e7202 */ /* 0x000fe20000000f00 */
[----:B------:R-:W-:Y:S01]  /*0d10*/  IMAD.HI R148, R7, -0x6e5d4c3b, R6 ;  /* 0x91a2b3c507947827 */ /* 0x000fe200078e0206 */
[C---:B------:R-:W-:Y:S02]  /*0d20*/  IADD3 R7, R107.reuse, 0xdd, RZ ;  /* 0x000000dd6b077810 */ /* 0x040fe40007ffe0ff */
[----:B------:R-:W-:Y:S01]  /*0d30*/  IADD3 R29, R107, 0x6e, RZ ;  /* 0x0000006e6b1d7810 */ /* 0x000fe20007ffe0ff */
[----:B------:R-:W-:Y:S01]  /*0d40*/  IMAD.HI R18, R15, -0x6e5d4c3b, R14 ;  /* 0x91a2b3c50f127827 */ /* 0x000fe200078e020e */
[----:B------:R-:W-:Y:S02]  /*0d50*/  SHF.R.U32.HI R14, RZ, 0x1f, R147 ;  /* 0x0000001fff0e7819 */ /* 0x000fe40000011693 */
[----:B------:R-:W-:Y:S01]  /*0d60*/  IADD3 R117, R107, 0x1, RZ ;  /* 0x000000016b757810 */ /* 0x000fe20007ffe0ff */
[----:B------:R-:W-:Y:S01]  /*0d70*/  IMAD.HI R104, R105, 0x38e38e39, RZ ;  /* 0x38e38e3969687827 */ /* 0x000fe200078e02ff */
[----:B------:R-:W-:-:S02]  /*0d80*/  LEA.HI.SX32 R101, R147, R14, 0x1d ;  /* 0x0000000e93657211 */ /* 0x000fc400078feaff */
[----:B------:R-:W-:Y:S01]  /*0d90*/  SHF.R.U32.HI R14, RZ, 0x1f, R133 ;  /* 0x0000001fff0e7819 */ /* 0x000fe20000011685 */
[----:B------:R-:W-:Y:S01]  /*0da0*/  IMAD.HI R98, R99, 0x38e38e39, RZ ;  /* 0x38e38e3963627827 */ /* 0x000fe200078e02ff */
[----:B------:R-:W-:Y:S02]  /*0db0*/  SHF.R.U32.HI R83, RZ, 0x1f, R104 ;  /* 0x0000001fff537819 */ /* 0x000fe40000011668 */
[----:B------:R-:W-:Y:S01]  /*0dc0*/  LEA.HI.SX32 R133, R133, R14, 0x1d ;  /* 0x0000000e85857211 */ /* 0x000fe200078feaff */
[----:B------:R-:W-:Y:S01]  /*0dd0*/  IMAD.HI R179, R94, 0x38e38e39, RZ ;  /* 0x38e38e395eb37827 */ /* 0x000fe200078e02ff */
[----:B------:R-:W-:Y:S02]  /*0de0*/  SHF.R.U32.HI R125, RZ, 0x1f, R98 ;  /* 0x0000001fff7d7819 */ /* 0x000fe40000011662 */
[----:B------:R-:W-:Y:S01]  /*0df0*/  LEA.HI.SX32 R124, R104, R83, 0x1c ;  /* 0x00000053687c7211 */ /* 0x000fe200078fe2ff */
[----:B------:R-:W-:Y:S01]  /*0e00*/  IMAD.HI R152, R71, -0x77777777, R70 ;  /* 0x8888888947987827 */ /* 0x000fe200078e0246 */
[----:B------:R-:W-:-:S02]  /*0e10*/  SHF.R.U32.HI R2, RZ, 0x1f, R179 ;  /* 0x0000001fff027819 */ /* 0x000fc400000116b3 */
[----:B------:R-:W-:Y:S01]  /*0e20*/  LEA.HI.SX32 R125, R98, R125, 0x1c ;  /* 0x0000007d627d7211 */ /* 0x000fe200078fe2ff */
[----:B------:R-:W-:Y:S01]  /*0e30*/  IMAD.HI R166, R25, -0x6e5d4c3b, R24 ;  /* 0x91a2b3c519a67827 */ /* 0x000fe200078e0218 */
[----:B------:R-:W-:Y:S02]  /*0e40*/  LEA.HI.SX32 R179, R179, R2, 0x1c ;  /* 0x00000002b3b37211 */ /* 0x000fe400078fe2ff */
[----:B------:R-:W-:Y:S01]  /*0e50*/  IADD3 R98, R107, 0x20, RZ ;  /* 0x000000206b627810 */ /* 0x000fe20007ffe0ff */
[----:B------:R-:W-:Y:S01]  /*0e60*/  IMAD.HI R70, R89, -0x6e5d4c3b, R88 ;  /* 0x91a2b3c559467827 */ /* 0x000fe200078e0258 */
[----:B------:R-:W-:Y:S02]  /*0e70*/  MOV R116, RZ ;  /* 0x000000ff00747202 */ /* 0x000fe40000000f00 */
[----:B------:R-:W-:Y:S01]  /*0e80*/  IADD3 R55, R107, 0xd, RZ ;  /* 0x0000000d6b377810 */ /* 0x000fe20007ffe0ff */
[----:B------:R-:W-:Y:S01]  /*0e90*/  IMAD.HI R102, R103, -0x6e5d4c3b, R102 ;  /* 0x91a2b3c567667827 */ /* 0x000fe200078e0266 */
[----:B------:R-:W-:-:S02]  /*0ea0*/  MOV R54, RZ ;  /* 0x000000ff00367202 */ /* 0x000fc40000000f00 */
[----:B------:R-:W-:Y:S01]  /*0eb0*/  IADD3 R31, R107, 0x32, RZ ;  /* 0x000000326b1f7810 */ /* 0x000fe20007ffe0ff */
[----:B------:R-:W-:Y:S01]  /*0ec0*/  IMAD.HI R24, R45, -0x6e5d4c3b, R44 ;  /* 0x91a2b3c52d187827 */ /* 0x000fe200078e022c */
[----:B------:R-:W-:Y:S02]  /*0ed0*/  LEA.HI.SX32 R44, R144, R87, 0x19 ;  /* 0x00000057902c7211 */ /* 0x000fe400078fcaff */
[----:B------:R-:W-:Y:S01]  /*0ee0*/  SHF.R.U32.HI R87, RZ, 0x1f, R140 ;  /* 0x0000001fff577819 */ /* 0x000fe2000001168c */
[----:B------:R-:W-:Y:S01]  /*0ef0*/  IMAD.HI R89, R89, 0x38e38e39, RZ ;  /* 0x38e38e3959597827 */ /* 0x000fe200078e02ff */
[----:B------:R-:W-:Y:S02]  /*0f00*/  IADD3 R73, R107, 0x8, RZ ;  /* 0x000000086b497810 */ /* 0x000fe40007ffe0ff */
[----:B------:R-:W-:Y:S01]  /*0f10*/  LEA.HI.SX32 R14, R140, R87, 0x19 ;  /* 0x000000578c0e7211 */ /* 0x000fe200078fcaff */
[----:B------:R-:W-:Y:S01]  /*0f20*/  IMAD.HI R103, R7, -0x6e5d4c3b, R6 ;  /* 0x91a2b3c507677827 */ /* 0x000fe200078e0206 */
[----:B------:R-:W-:-:S02]  /*0f30*/  SHF.R.U32.HI R2, RZ, 0x1f, R89 ;  /* 0x0000001fff027819 */ /* 0x000fc40000011659 */
[----:B------:R-:W-:Y:S01]  /*0f40*/  MOV R72, RZ ;  /* 0x000000ff00487202 */ /* 0x000fe20000000f00 */
[----:B------:R-:W-:Y:S01]  /*0f50*/  IMAD.HI R130, R131, -0x6e5d4c3b, R130 ;  /* 0x91a2b3c583827827 */ /* 0x000fe200078e0282 */
[----:B------:R-:W-:Y:S02]  /*0f60*/  LEA.HI.SX32 R129, R89, R2, 0x1c ;  /* 0x0000000259817211 */ /* 0x000fe400078fe2ff */
[----:B------:R-:W-:Y:S01]  /*0f70*/  IADD3 R51, R107, 0xa3, RZ ;  /* 0x000000a36b337810 */ /* 0x000fe20007ffe0ff */
[----:B------:R-:W-:Y:S01]  /*0f80*/  IMAD.HI R88, R9, -0x6e5d4c3b, R8 ;  /* 0x91a2b3c509587827 */ /* 0x000fe200078e0208 */
[----:B------:R-:W-:Y:S02]  /*0f90*/  SHF.R.U32.HI R87, RZ, 0x1f, R130 ;  /* 0x0000001fff577819 */ /* 0x000fe40000011682 */
[----:B------:R-:W-:Y:S01]  /*0fa0*/  IADD3 R85, R107, 0x700, RZ ;  /* 0x000007006b557810 */ /* 0x000fe20007ffe0ff */
[----:B------:R-:W-:Y:S01]  /*0fb0*/  IMAD.HI R8, R35, -0x6e5d4c3b, R34 ;  /* 0x91a2b3c523087827 */ /* 0x000fe200078e0222 */
[----:B------:R-:W-:-:S02]  /*0fc0*/  SHF.R.U32.HI R34, RZ, 0x1f, R103 ;  /* 0x0000001fff227819 */ /* 0x000fc40000011667 */
[----:B------:R-:W-:Y:S01]  /*0fd0*/  MOV R84, RZ ;  /* 0x000000ff00547202 */ /* 0x000fe20000000f00 */
[----:B------:R-:W-:Y:S01]  /*0fe0*/  IMAD.HI R95, R95, 0x38e38e39, RZ ;  /* 0x38e38e395f5f7827 */ /* 0x000fe200078e02ff */
[----:B------:R-:W-:Y:S02]  /*0ff0*/  LEA.HI.SX32 R103, R103, R34, 0x19 ;  /* 0x0000002267677211 */ /* 0x000fe400078fcaff */
[----:B------:R-:W-:Y:S01]  /*1000*/  LEA.HI.SX32 R34, R130, R87, 0x19 ;  /* 0x0000005782227211 */ /* 0x000fe200078fcaff */
[----:B------:R-:W-:Y:S01]  /*1010*/  IMAD.HI R83, R27, 0x38e38e39, RZ ;  /* 0x38e38e391b537827 */ /* 0x000fe200078e02ff */
[----:B------:R-:W-:Y:S02]  /*1020*/  SHF.R.U32.HI R4, RZ, 0x1f, R95 ;  /* 0x0000001fff047819 */ /* 0x000fe4000001165f */
[C---:B------:R-:W-:Y:S01]  /*1030*/  IADD3 R61, R107.reuse, 0x6c, RZ ;  /* 0x0000006c6b3d7810 */ /* 0x040fe20007ffe0ff */
[----:B------:R-:W-:Y:S01]  /*1040*/  IMAD.HI R0, R107, -0x77777777, R106 ;  /* 0x888888896b007827 */ /* 0x000fe200078e026a */
[----:B------:R-:W-:-:S02]  /*1050*/  SHF.R.U32.HI R2, RZ, 0x1f, R83 ;  /* 0x0000001fff027819 */ /* 0x000fc40000011653 */
[----:B------:R-:W-:Y:S01]  /*1060*/  LEA.HI.SX32 R127, R95, R4, 0x1c ;  /* 0x000000045f7f7211 */ /* 0x000fe200078fe2ff */
[----:B------:R-:W-:Y:S01]  /*1070*/  IMAD.HI R155, R107, -0x6db6db6d, R106 ;  /* 0x924924936b9b7827 */ /* 0x000fe200078e026a */
[----:B------:R-:W-:Y:S02]  /*1080*/  LEA.HI.SX32 R83, R83, R2, 0x1c ;  /* 0x0000000253537211 */ /* 0x000fe400078fe2ff */
[----:B------:R-:W-:Y:S01]  /*1090*/  SHF.R.U32.HI R2, RZ, 0x1f, R181 ;  /* 0x0000001fff027819 */ /* 0x000fe200000116b5 */
[----:B------:R-:W-:Y:S01]  /*10a0*/  IMAD.HI R81, R81, 0x38e38e39, RZ ;  /* 0x38e38e3951517827 */ /* 0x000fe200078e02ff */
[----:B------:R-:W-:Y:S02]  /*10b0*/  MOV R60, RZ ;  /* 0x000000ff003c7202 */ /* 0x000fe40000000f00 */
[----:B------:R-:W-:Y:S01]  /*10c0*/  LEA.HI.SX32 R181, R181, R2, 0x1d ;  /* 0x00000002b5b57211 */ /* 0x000fe200078feaff */
[----:B------:R-:W-:Y:S01]  /*10d0*/  IMAD.HI R106, R49, -0x6e5d4c3b, R48 ;  /* 0x91a2b3c5316a7827 */ /* 0x000fe200078e0230 */
[----:B------:R-:W-:-:S02]  /*10e0*/  SHF.R.U32.HI R6, RZ, 0x1f, R81 ;  /* 0x0000001fff067819 */ /* 0x000fc40000011651 */
[----:B------:R-:W-:Y:S01]  /*10f0*/  SHF.R.U32.HI R2, RZ, 0x1f, R171 ;  /* 0x0000001fff027819 */ /* 0x000fe200000116ab */
[----:B------:R-:W-:Y:S01]  /*1100*/  IMAD.HI R183, R98, 0x38e38e39, RZ ;  /* 0x38e38e3962b77827 */ /* 0x000fe200078e02ff */
[----:B------:R-:W-:Y:S02]  /*1110*/  SHF.R.U32.HI R87, RZ, 0x1f, R106 ;  /* 0x0000001fff577819 */ /* 0x000fe4000001166a */
[----:B------:R-:W-:Y:S01]  /*1120*/  LEA.HI.SX32 R131, R81, R6, 0x1c ;  /* 0x0000000651837211 */ /* 0x000fe200078fe2ff */
[----:B------:R-:W-:Y:S01]  /*1130*/  IMAD.HI R172, R93, -0x6e5d4c3b, R92 ;  /* 0x91a2b3c55dac7827 */ /* 0x000fe200078e025c */
[----:B------:R-:W-:Y:S02]  /*1140*/  SHF.R.U32.HI R4, RZ, 0x1f, R183 ;  /* 0x0000001fff047819 */ /* 0x000fe400000116b7 */
[----:B------:R-:W-:Y:S01]  /*1150*/  SHF.R.U32.HI R81, RZ, 0x1f, R0 ;  /* 0x0000001fff517819 */ /* 0x000fe20000011600 */
[----:B------:R-:W-:Y:S01]  /*1160*/  IMAD.HI R169, R21, -0x6e5d4c3b, R20 ;  /* 0x91a2b3c515a97827 */ /* 0x000fe200078e0214 */
[----:B------:R-:W-:-:S02]  /*1170*/  LEA.HI.SX32 R87, R106, R87, 0x19 ;  /* 0x000000576a577211 */ /* 0x000fc400078fcaff */
[----:B------:R-:W0:Y:S01]  /*1180*/  S2R R106, SR_CTAID.X ;  /* 0x00000000006a7919 */ /* 0x000e220000002500 */
[----:B------:R-:W-:Y:S01]  /*1190*/  IMAD.HI R20, R13, -0x6e5d4c3b, R12 ;  /* 0x91a2b3c50d147827 */ /* 0x000fe200078e020c */
[----:B------:R-:W-:Y:S02]  /*11a0*/  LEA.HI.SX32 R183, R183, R4, 0x1c ;  /* 0x00000004b7b77211 */ /* 0x000fe400078fe2ff */
[----:B------:R-:W-:Y:S01]  /*11b0*/  SHF.R.U32.HI R4, RZ, 0x1f, R177 ;  /* 0x0000001fff047819 */ /* 0x000fe200000116b1 */
[----:B------:R-:W-:Y:S01]  /*11c0*/  IMAD.HI R143, R47, -0x77777777, R46 ;  /* 0x888888892f8f7827 */ /* 0x000fe200078e022e */
[----:B------:R-:W-:Y:S02]  /*11d0*/  LEA.HI.SX32 R12, R0, R81, 0x1d ;  /* 0x00000051000c7211 */ /* 0x000fe400078feaff */
[----:B------:R-:W-:Y:S01]  /*11e0*/  SHF.R.U32.HI R81, RZ, 0x1f, R172 ;  /* 0x0000001fff517819 */ /* 0x000fe200000116ac */
[----:B------:R-:W-:Y:S01]  /*11f0*/  IMAD.HI R161, R29, -0x6e5d4c3b, R28 ;  /* 0x91a2b3c51da17827 */ /* 0x000fe200078e021c */
[----:B------:R-:W-:-:S02]  /*1200*/  LEA.HI.SX32 R177, R177, R4, 0x19 ;  /* 0x00000004b1b17211 */ /* 0x000fc400078fcaff */
[----:B------:R-:W-:Y:S01]  /*1210*/  LEA.HI.SX32 R171, R171, R2, 0x19 ;  /* 0x00000002abab7211 */ /* 0x000fe200078fcaff */
[----:B------:R-:W-:Y:S01]  /*1220*/  IMAD.HI R116, R117, -0x77777777, R116 ;  /* 0x8888888975747827 */ /* 0x000fe200078e0274 */
[----:B------:R-:W-:Y:S02]  /*1230*/  LEA.HI.SX32 R46, R172, R81, 0x19 ;  /* 0x00000051ac2e7211 */ /* 0x000fe400078fcaff */
[----:B------:R-:W-:Y:S01]  /*1240*/  SHF.R.U32.HI R2, RZ, 0x1f, R169 ;  /* 0x0000001fff027819 */ /* 0x000fe200000116a9 */
[----:B------:R-:W-:Y:S01]  /*1250*/  IMAD.HI R138, R55, -0x77777777, R54 ;  /* 0x88888889378a7827 */ /* 0x000fe200078e0236 */
[----:B------:R-:W-:Y:S02]  /*1260*/  SHF.R.U32.HI R4, RZ, 0x1f, R163 ;  /* 0x0000001fff047819 */ /* 0x000fe400000116a3 */
[----:B------:R-:W-:Y:S01]  /*1270*/  SHF.R.U32.HI R6, RZ, 0x1f, R155 ;  /* 0x0000001fff067819 */ /* 0x000fe2000001169b */
[----:B------:R-:W-:Y:S01]  /*1280*/  IMAD.HI R159, R31, -0x6e5d4c3b, R30 ;  /* 0x91a2b3c51f9f7827 */ /* 0x000fe200078e021e */
[----:B------:R-:W-:-:S02]  /*1290*/  SHF.R.U32.HI R81, RZ, 0x1f, R170 ;  /* 0x0000001fff517819 */ /* 0x000fc400000116aa */
[----:B------:R-:W-:Y:S01]  /*12a0*/  LEA.HI.SX32 R169, R169, R2, 0x19 ;  /* 0x00000002a9a97211 */ /* 0x000fe200078fcaff */
[----:B------:R-:W-:Y:S01]  /*12b0*/  IMAD.HI R157, R73, -0x77777777, R72 ;  /* 0x88888889499d7827 */ /* 0x000fe200078e0248 */
[----:B------:R-:W-:Y:S02]  /*12c0*/  LEA.HI.SX32 R163, R163, R4, 0x19 ;  /* 0x00000004a3a37211 */ /* 0x000fe400078fcaff */
[----:B------:R-:W-:Y:S01]  /*12d0*/  LEA.HI.SX32 R0, R155, R6, 0x1e ;  /* 0x000000069b007211 */ /* 0x000fe200078ff2ff */
[----:B------:R-:W-:Y:S01]  /*12e0*/  IMAD.HI R136, R51, -0x6e5d4c3b, R50 ;  /* 0x91a2b3c533887827 */ /* 0x000fe200078e0232 */
[----:B------:R-:W-:Y:S02]  /*12f0*/  LEA.HI.SX32 R2, R170, R81, 0x19 ;  /* 0x00000051aa027211 */ /* 0x000fe400078fcaff */
[----:B------:R-:W-:Y:S01]  /*1300*/  SHF.R.U32.HI R4, RZ, 0x1f, R145 ;  /* 0x0000001fff047819 */ /* 0x000fe20000011691 */
[----:B------:R-:W-:Y:S01]  /*1310*/  IMAD.HI R84, R85, -0x6e5d4c3b, R84 ;  /* 0x91a2b3c555547827 */ /* 0x000fe200078e0254 */
[----:B------:R-:W-:-:S02]  /*1320*/  SHF.R.U32.HI R6, RZ, 0x1f, R161 ;  /* 0x0000001fff067819 */ /* 0x000fc400000116a1 */
[----:B------:R-:W-:Y:S01]  /*1330*/  SHF.R.U32.HI R81, RZ, 0x1f, R160 ;  /* 0x0000001fff517819 */ /* 0x000fe200000116a0 */
[----:B------:R-:W-:Y:S01]  /*1340*/  IMAD.HI R142, R61, -0x6e5d4c3b, R60 ;  /* 0x91a2b3c53d8e7827 */ /* 0x000fe200078e023c */
[----:B------:R-:W-:Y:S02]  /*1350*/  LEA.HI.SX32 R4, R145, R4, 0x19 ;  /* 0x0000000491047211 */ /* 0x000fe400078fcaff */
[----:B------:R-:W-:Y:S01]  /*1360*/  LEA.HI.SX32 R145, R161, R6, 0x19 ;  /* 0x00000006a1917211 */ /* 0x000fe200078fcaff */
[----:B------:R-:W-:Y:S01]  /*1370*/  IMAD R27, R83, -0x48, R27 ;  /* 0xffffffb8531b7824 */ /* 0x000fe200078e021b */
[----:B------:R-:W-:Y:S01]  /*1380*/  LEA.HI.SX32 R54, R160, R81, 0x19 ;  /* 0x00000051a0367211 */ /* 0x000fe200078fcaff */
[----:B------:R-:W-:Y:S01]  /*1390*/  IMAD.HI R91, R91, 0x38e38e39, RZ ;  /* 0x38e38e395b5b7827 */ /* 0x000fe200078e02ff */
[----:B------:R-:W-:Y:S02]  /*13a0*/  SHF.R.U32.HI R81, RZ, 0x1f, R116 ;  /* 0x0000001fff517819 */ /* 0x000fe40000011674 */
[----:B------:R-:W-:Y:S01]  /*13b0*/  SHF.R.U32.HI R161, RZ, 0x1f, R24 ;  /* 0x0000001fffa17819 */ /* 0x000fe20000011618 */
[----:B------:R-:W-:Y:S01]  /*13c0*/  IMAD R33, R32, -0xe1, R33 ;  /* 0xffffff1f20217824 */ /* 0x000fe200078e0221 */
[----:B------:R-:W-:Y:S01]  /*13d0*/  LEA.HI.SX32 R116, R116, R81, 0x1d ;  /* 0x0000005174747211 */ /* 0x000fe200078feaff */
[----:B------:R-:W-:Y:S01]  /*13e0*/  HFMA2.MMA R32, -RZ, RZ, 0, 0 ;  /* 0x00000000ff207435 */ /* 0x000fe200000001ff */
[----:B------:R-:W-:Y:S01]  /*13f0*/  LEA.HI.SX32 R161, R24, R161, 0x19 ;  /* 0x000000a118a17211 */ /* 0x000fe200078fcaff */
[----:B0-----:R-:W-:Y:S01]  /*1400*/  IMAD R24, R106, 0x12000, R107 ;  /* 0x000120006a187824 */ /* 0x001fe200078e026b */
[----:B------:R-:W-:Y:S01]  /*1410*/  SHF.R.U32.HI R81, RZ, 0x1f, R158 ;  /* 0x0000001fff517819 */ /* 0x000fe2000001169e */
[----:B------:R-:W-:Y:S01]  /*1420*/  IMAD R17, R177, -0xe1, R17 ;  /* 0xffffff1fb1117824 */ /* 0x000fe200078e0211 */
[----:B------:R-:W-:Y:S01]  /*1430*/  IADD3 R53, R107, 0x7, RZ ;  /* 0x000000076b357810 */ /* 0x000fe20007ffe0ff */
[----:B------:R-:W-:Y:S01]  /*1440*/  IMAD R19, R171, -0xe1, R19 ;  /* 0xffffff1fab137824 */ /* 0x000fe200078e0213 */
[----:B------:R-:W-:Y:S01]  /*1450*/  MOV R52, RZ ;  /* 0x000000ff00347202 */ /* 0x000fe20000000f00 */
[----:B------:R-:W-:Y:S01]  /*1460*/  IMAD R114, R114, -0xf, R115 ;  /* 0xfffffff172727824 */ /* 0x000fe200078e0273 */
[----:B------:R-:W-:Y:S01]  /*1470*/  SHF.R.U32.HI R72, RZ, 0x1f, R141 ;  /* 0x0000001fff487819 */ /* 0x000fe2000001168d */
[----:B------:R-:W-:Y:S01]  /*1480*/  IMAD R21, R169, -0xe1, R21 ;  /* 0xffffff1fa9157824 */ /* 0x000fe200078e0215 */
[----:B------:R-:W-:Y:S01]  /*1490*/  SHF.R.U32.HI R6, RZ, 0x1f, R159 ;  /* 0x0000001fff067819 */ /* 0x000fe2000001169f */
[----:B------:R-:W-:Y:S01]  /*14a0*/  IMAD.HI R97, R53, -0x77777777, R52 ;  /* 0x8888888935617827 */ /* 0x000fe200078e0234 */
[----:B------:R-:W-:-:S02]  /*14b0*/  LEA.HI.SX32 R50, R158, R81, 0x19 ;  /* 0x000000519e327211 */ /* 0x000fc400078fcaff */
[----:B------:R-:W-:Y:S01]  /*14c0*/  SHF.R.U32.HI R81, RZ, 0x1f, R156 ;  /* 0x0000001fff517819 */ /* 0x000fe2000001169c */
[----:B------:R-:W-:Y:S01]  /*14d0*/  IMAD.HI R32, R33, -0x77777777, R32 ;  /* 0x8888888921207827 */ /* 0x000fe200078e0220 */
[----:B------:R-:W-:Y:S02]  /*14e0*/  IADD3 R187, R24, 0x28, RZ ;  /* 0x0000002818bb7810 */ /* 0x000fe40007ffe0ff */
[----:B------:R-:W-:Y:S01]  /*14f0*/  SHF.R.U32.HI R173, RZ, 0x1f, R78 ;  /* 0x0000001fffad7819 */ /* 0x000fe2000001164e */
[----:B------:R-:W-:Y:S01]  /*1500*/  IMAD R116, R116, -0xf, R117 ;  /* 0xfffffff174747824 */ /* 0x000fe200078e0275 */
[----:B------:R-:W-:Y:S01]  /*1510*/  LEA.HI.SX32 R72, R141, R72, 0x19 ;  /* 0x000000488d487211 */ /* 0x000fe200078fcaff */
[----:B------:R-:W-:Y:S01]  /*1520*/  IMAD R112, R112, 0x1200, R187 ;  /* 0x0000120070707824 */ /* 0x000fe200078e02bb */
[----:B------:R-:W-:Y:S01]  /*1530*/  LEA.HI.SX32 R141, R159, R6, 0x19 ;  /* 0x000000069f8d7211 */ /* 0x000fe200078fcaff */
[----:B------:R-:W-:Y:S01]  /*1540*/  IMAD R187, R113, -0x48, R22 ;  /* 0xffffffb871bb7824 */ /* 0x000fe200078e0216 */
[----:B------:R-:W-:Y:S01]  /*1550*/  SHF.R.U32.HI R60, RZ, 0x1f, R139 ;  /* 0x0000001fff3c7819 */ /* 0x000fe2000001168b */
[----:B------:R-:W-:Y:S01]  /*1560*/  IMAD R29, R145, -0xe1, R29 ;  /* 0xffffff1f911d7824 */ /* 0x000fe200078e021d */
[----:B------:R-:W-:Y:S01]  /*1570*/  IADD3 R75, R107, 0x5, RZ ;  /* 0x000000056b4b7810 */ /* 0x000fe20007ffe0ff */
[----:B------:R-:W-:Y:S01]  /*1580*/  IMAD R31, R141, -0xe1, R31 ;  /* 0xffffff1f8d1f7824 */ /* 0x000fe200078e021f */
[----:B------:R-:W-:Y:S01]  /*1590*/  MOV R74, RZ ;  /* 0x000000ff004a7202 */ /* 0x000fe20000000f00 */
[----:B------:R-:W-:Y:S01]  /*15a0*/  IMAD R37, R36, -0xe1, R37 ;  /* 0xffffff1f24257824 */ /* 0x000fe200078e0225 */
[----:B------:R-:W-:Y:S01]  /*15b0*/  SHF.R.U32.HI R6, RZ, 0x1f, R157 ;  /* 0x0000001fff067819 */ /* 0x000fe2000001169d */
[----:B------:R-:W-:Y:S01]  /*15c0*/  HFMA2.MMA R22, -RZ, RZ, 0, 0 ;  /* 0x00000000ff167435 */ /* 0x000fe200000001ff */
[----:B------:R-:W-:Y:S01]  /*15d0*/  LEA.HI.SX32 R52, R156, R81, 0x19 ;  /* 0x000000519c347211 */ /* 0x000fe200078fcaff */
[----:B------:R-:W-:Y:S01]  /*15e0*/  IMAD.HI R162, R75, -0x77777777, R74 ;  /* 0x888888894ba27827 */ /* 0x000fe200078e024a */
[----:B------:R-:W-:-:S02]  /*15f0*/  SHF.R.U32.HI R175, RZ, 0x1f, R80 ;  /* 0x0000001fffaf7819 */ /* 0x000fc40000011650 */
[----:B------:R-:W-:Y:S01]  /*1600*/  IADD3 R63, R107, 0xa1, RZ ;  /* 0x000000a16b3f7810 */ /* 0x000fe20007ffe0ff */
[----:B------:R-:W-:Y:S01]  /*1610*/  IMAD R87, R87, -0xe1, R49 ;  /* 0xffffff1f57577824 */ /* 0x000fe200078e0231 */
[----:B------:R-:W-:Y:S01]  /*1620*/  IADD3 R119, R107, 0x3, RZ ;  /* 0x000000036b777810 */ /* 0x000fe20007ffe0ff */
[----:B------:R-:W-:Y:S01]  /*1630*/  IMAD R23, R163, -0xe1, R23 ;  /* 0xffffff1fa3177824 */ /* 0x000fe200078e0217 */
[----:B------:R-:W-:Y:S01]  /*1640*/  IADD3 R43, R107, 0xa, RZ ;  /* 0x0000000a6b2b7810 */ /* 0x000fe20007ffe0ff */
[----:B------:R-:W-:Y:S01]  /*1650*/  IMAD.HI R146, R63, -0x6e5d4c3b, R62 ;  /* 0x91a2b3c53f927827 */ /* 0x000fe200078e023e */
[----:B------:R-:W-:Y:S02]  /*1660*/  SHF.R.U32.HI R81, RZ, 0x1f, R150 ;  /* 0x0000001fff517819 */ /* 0x000fe40000011696 */
[----:B------:R-:W-:Y:S01]  /*1670*/  LEA.HI.SX32 R78, R78, R173, 0x19 ;  /* 0x000000ad4e4e7211 */ /* 0x000fe200078fcaff */
[----:B------:R-:W-:Y:S01]  /*1680*/  IMAD.HI R118, R119, -0x77777777, R118 ;  /* 0x8888888977767827 */ /* 0x000fe200078e0276 */
[----:B------:R-:W-:-:S02]  /*1690*/  SHF.R.U32.HI R185, RZ, 0x1f, R8 ;  /* 0x0000001fffb97819 */ /* 0x000fc40000011608 */
[----:B------:R-:W-:Y:S01]  /*16a0*/  SHF.R.U32.HI R173, RZ, 0x1f, R84 ;  /* 0x0000001fffad7819 */ /* 0x000fe20000011654 */
[----:B------:R-:W-:Y:S01]  /*16b0*/  IMAD.HI R30, R43, -0x77777777, R42 ;  /* 0x888888892b1e7827 */ /* 0x000fe200078e022a */
[----:B------:R-:W-:Y:S02]  /*16c0*/  LEA.HI.SX32 R60, R139, R60, 0x19 ;  /* 0x0000003c8b3c7211 */ /* 0x000fe400078fcaff */
[----:B------:R-:W-:Y:S01]  /*16d0*/  SHF.R.U32.HI R113, RZ, 0x1f, R16 ;  /* 0x0000001fff717819 */ /* 0x000fe20000011610 */
[----:B------:R-:W-:Y:S01]  /*16e0*/  IMAD.HI R93, R93, 0x38e38e39, RZ ;  /* 0x38e38e395d5d7827 */ /* 0x000fe200078e02ff */
[----:B------:R-:W-:Y:S02]  /*16f0*/  LEA.HI.SX32 R139, R157, R6, 0x1d ;  /* 0x000000069d8b7211 */ /* 0x000fe400078feaff */
[----:B------:R-:W-:Y:S01]  /*1700*/  LEA.HI.SX32 R80, R80, R175, 0x19 ;  /* 0x000000af50507211 */ /* 0x000fe200078fcaff */
[----:B------:R-:W-:Y:S01]  /*1710*/  IMAD R59, R58, -0xe1, R59 ;  /* 0xffffff1f3a3b7824 */ /* 0x000fe200078e023b */
[----:B------:R-:W-:Y:S01]  /*1720*/  LEA.HI.SX32 R6, R150, R81, 0x19 ;  /* 0x0000005196067211 */ /* 0x000fe200078fcaff */
[----:B------:R-:W-:Y:S01]  /*1730*/  HFMA2.MMA R58, -RZ, RZ, 0, 0 ;  /* 0x00000000ff3a7435 */ /* 0x000fe200000001ff */
[----:B------:R-:W-:Y:S01]  /*1740*/  LEA.HI.SX32 R175, R8, R185, 0x19 ;  /* 0x000000b908af7211 */ /* 0x000fe200078fcaff */
[----:B------:R-:W-:Y:S01]  /*1750*/  IMAD R139, R139, -0xf, R73 ;  /* 0xfffffff18b8b7824 */ /* 0x000fe200078e0249 */
[----:B------:R-:W-:Y:S01]  /*1760*/  SHF.R.U32.HI R74, RZ, 0x1f, R149 ;  /* 0x0000001fff4a7819 */ /* 0x000fe20000011695 */
[----:B------:R-:W-:Y:S01]  /*1770*/  IMAD R65, R64, -0xe1, R65 ;  /* 0xffffff1f40417824 */ /* 0x000fe200078e0241 */
[----:B------:R-:W-:Y:S01]  /*1780*/  SHF.R.U32.HI R81, RZ, 0x1f, R70 ;  /* 0x0000001fff517819 */ /* 0x000fe20000011646 */
[----:B------:R-:W-:Y:S01]  /*1790*/  IMAD R7, R103, -0xe1, R7 ;  /* 0xffffff1f67077824 */ /* 0x000fe200078e0207 */
[----:B------:R-:W-:Y:S01]  /*17a0*/  LEA.HI.SX32 R8, R84, R173, 0x19 ;  /* 0x000000ad54087211 */ /* 0x000fe200078fcaff */
[----:B------:R-:W-:Y:S01]  /*17b0*/  IMAD R101, R101, -0xf, R67 ;  /* 0xfffffff165657824 */ /* 0x000fe200078e0243 */
[----:B------:R-:W-:Y:S01]  /*17c0*/  SHF.R.U32.HI R42, RZ, 0x1f, R97 ;  /* 0x0000001fff2a7819 */ /* 0x000fe20000011661 */
[----:B------:R-:W-:Y:S01]  /*17d0*/  IMAD.HI R58, R59, -0x77777777, R58 ;  /* 0x888888893b3a7827 */ /* 0x000fe200078e023a */
[----:B------:R-:W-:-:S02]  /*17e0*/  SHF.R.U32.HI R185, RZ, 0x1f, R20 ;  /* 0x0000001fffb97819 */ /* 0x000fc40000011614 */
[----:B------:R-:W-:Y:S01]  /*17f0*/  SHF.R.U32.HI R173, RZ, 0x1f, R18 ;  /* 0x0000001fffad7819 */ /* 0x000fe20000011612 */
[----:B------:R-:W-:Y:S01]  /*1800*/  IMAD R179, R179, -0x48, R94 ;  /* 0xffffffb8b3b37824 */ /* 0x000fe200078e025e */
[----:B------:R-:W-:Y:S01]  /*1810*/  LEA.HI.SX32 R84, R16, R113, 0x19 ;  /* 0x0000007110547211 */ /* 0x000fe200078fcaff */
[----:B------:R-:W-:Y:S01]  /*1820*/  IMAD R16, R106, 0x12000, R27 ;  /* 0x000120006a107824 */ /* 0x000fe200078e021b */
[----:B------:R-:W-:Y:S01]  /*1830*/  IADD3 R41, R107, 0xa4, RZ ;  /* 0x000000a46b297810 */ /* 0x000fe20007ffe0ff */
[----:B------:R-:W-:Y:S01]  /*1840*/  IMAD R113, R181, -0xf, R79 ;  /* 0xfffffff1b5717824 */ /* 0x000fe200078e024f */
[----:B------:R-:W-:Y:S01]  /*1850*/  IADD3 R39, R107, 0x37, RZ ;  /* 0x000000376b277810 */ /* 0x000fe20007ffe0ff */
[--C-:B------:R-:W-:Y:S01]  /*1860*/  IMAD R130, R83, 0x1200, R16.reuse ;  /* 0x0000120053827824 */ /* 0x100fe200078e0210 */
[----:B------:R-:W-:Y:S01]  /*1870*/  MOV R38, RZ ;  /* 0x000000ff00267202 */ /* 0x000fe20000000f00 */
[----:B------:R-:W-:Y:S01]  /*1880*/  IMAD R131, R131, 0x1200, R16 ;  /* 0x0000120083837824 */ /* 0x000fe200078e0210 */
[----:B------:R-:W-:Y:S01]  /*1890*/  SHF.R.U32.HI R155, RZ, 0x1f, R168 ;  /* 0x0000001fff9b7819 */ /* 0x000fe200000116a8 */
[----:B------:R-:W-:Y:S01]  /*18a0*/  IMAD R132, R132, 0x1200, R16 ;  /* 0x0000120084847824 */ /* 0x000fe200078e0210 */
[----:B------:R-:W-:Y:S01]  /*18b0*/  LEA.HI.SX32 R74, R149, R74, 0x19 ;  /* 0x0000004a954a7211 */ /* 0x000fe200078fcaff */
[----:B------:R-:W-:Y:S01]  /*18c0*/  IMAD.HI R92, R41, -0x6e5d4c3b, R40 ;  /* 0x91a2b3c5295c7827 */ /* 0x000fe200078e0228 */
[----:B------:R-:W-:Y:S01]  /*18d0*/  SHF.R.U32.HI R48, RZ, 0x1f, R137 ;  /* 0x0000001fff307819 */ /* 0x000fe20000011689 */
[----:B------:R-:W-:Y:S01]  /*18e0*/  HFMA2.MMA R94, -RZ, RZ, 0, 0 ;  /* 0x00000000ff5e7435 */ /* 0x000fe200000001ff */
[----:B------:R-:W-:Y:S01]  /*18f0*/  LEA.HI.SX32 R70, R70, R81, 0x19 ;  /* 0x0000005146467211 */ /* 0x000fe200078fcaff */
[----:B------:R-:W-:Y:S01]  /*1900*/  IMAD.HI R28, R39, -0x6e5d4c3b, R38 ;  /* 0x91a2b3c5271c7827 */ /* 0x000fe200078e0226 */
[----:B------:R-:W-:-:S02]  /*1910*/  SHF.R.U32.HI R95, RZ, 0x1f, R102 ;  /* 0x0000001fff5f7819 */ /* 0x000fc40000011666 */
[----:B------:R-:W-:Y:S01]  /*1920*/  SHF.R.U32.HI R149, RZ, 0x1f, R162 ;  /* 0x0000001fff957819 */ /* 0x000fe200000116a2 */
[----:B------:R-:W-:Y:S01]  /*1930*/  IMAD R167, R167, -0x48, R90 ;  /* 0xffffffb8a7a77824 */ /* 0x000fe200078e025a */
[----:B------:R-:W-:Y:S01]  /*1940*/  SHF.R.U32.HI R89, RZ, 0x1f, R154 ;  /* 0x0000001fff597819 */ /* 0x000fe2000001169a */
[----:B------:R-:W-:Y:S01]  /*1950*/  IMAD R183, R183, -0x48, R98 ;  /* 0xffffffb8b7b77824 */ /* 0x000fe200078e0262 */
[----:B------:R-:W-:Y:S01]  /*1960*/  SHF.R.U32.HI R99, RZ, 0x1f, R146 ;  /* 0x0000001fff637819 */ /* 0x000fe20000011692 */
[----:B------:R-:W-:Y:S01]  /*1970*/  IMAD R69, R68, -0xe1, R69 ;  /* 0xffffff1f44457824 */ /* 0x000fe200078e0245 */
[----:B------:R-:W-:Y:S01]  /*1980*/  SHF.R.U32.HI R81, RZ, 0x1f, R118 ;  /* 0x0000001fff517819 */ /* 0x000fe20000011676 */
[----:B------:R-:W-:Y:S01]  /*1990*/  HFMA2.MMA R68, -RZ, RZ, 0, 0 ;  /* 0x00000000ff447435 */ /* 0x000fe200000001ff */
[----:B------:R-:W-:Y:S01]  /*19a0*/  LEA.HI.SX32 R97, R97, R42, 0x1d ;  /* 0x0000002a61617211 */ /* 0x000fe200078feaff */
[----:B------:R-:W-:Y:S01]  /*19b0*/  HFMA2.MMA R98, -RZ, RZ, 0, 0 ;  /* 0x00000000ff627435 */ /* 0x000fe200000001ff */
[----:B------:R-:W-:Y:S01]  /*19c0*/  LEA.HI.SX32 R185, R20, R185, 0x19 ;  /* 0x000000b914b97211 */ /* 0x000fe200078fcaff */
[----:B------:R-:W-:Y:S01]  /*19d0*/  IMAD R165, R165, -0x48, R76 ;  /* 0xffffffb8a5a57824 */ /* 0x000fe200078e024c */
[----:B------:R-:W-:Y:S01]  /*19e0*/  LEA.HI.SX32 R173, R18, R173, 0x19 ;  /* 0x000000ad12ad7211 */ /* 0x000fe200078fcaff */
[----:B------:R-:W-:Y:S01]  /*19f0*/  HFMA2.MMA R18, -RZ, RZ, 0, 0 ;  /* 0x00000000ff127435 */ /* 0x000fe200000001ff */
[----:B------:R-:W-:Y:S01]  /*1a00*/  SHF.R.U32.HI R42, RZ, 0x1f, R135 ;  /* 0x0000001fff2a7819 */ /* 0x000fe20000011687 */
[----:B------:R-:W-:Y:S01]  /*1a10*/  IMAD R13, R185, -0xe1, R13 ;  /* 0xffffff1fb90d7824 */ /* 0x000fe200078e020d */
[----:B------:R-:W-:Y:S01]  /*1a20*/  IADD3 R20, R24, 0x10, RZ ;  /* 0x0000001018147810 */ /* 0x000fe20007ffe0ff */
[----:B------:R-:W-:Y:S01]  /*1a30*/  IMAD R15, R173, -0xe1, R15 ;  /* 0xffffff1fad0f7824 */ /* 0x000fe200078e020f */
[----:B------:R-:W-:Y:S01]  /*1a40*/  SHF.R.U32.HI R157, RZ, 0x1f, R86 ;  /* 0x0000001fff9d7819 */ /* 0x000fe20000011656 */
[----:B------:R-:W-:Y:S01]  /*1a50*/  IMAD.HI R68, R69, -0x77777777, R68 ;  /* 0x8888888945447827 */ /* 0x000fe200078e0244 */
[----:B------:R-:W-:Y:S01]  /*1a60*/  MOV R16, RZ ;  /* 0x000000ff00107202 */ /* 0x000fe20000000f00 */
[----:B------:R-:W-:Y:S01]  /*1a70*/  HFMA2.MMA R185, -RZ, RZ, 0, 0 ;  /* 0x00000000ffb97435 */ /* 0x000fe200000001ff */
[----:B------:R-:W-:Y:S01]  /*1a80*/  IADD3 R57, R107, 0xc, RZ ;  /* 0x0000000c6b397810 */ /* 0x000fe20007ffe0ff */
[--C-:B------:R-:W-:Y:S01]  /*1a90*/  IMAD R110, R110, 0x1200, R20.reuse ;  /* 0x000012006e6e7824 */ /* 0x100fe200078e0214 */
[----:B------:R-:W-:Y:S01]  /*1aa0*/  LEA.HI.SX32 R155, R168, R155, 0x1d ;  /* 0x0000009ba89b7211 */ /* 0x000fe200078feaff */
[----:B------:R-:W-:Y:S01]  /*1ab0*/  IMAD R111, R111, 0x1200, R20 ;  /* 0x000012006f6f7824 */ /* 0x000fe200078e0214 */
[----:B------:R-:W-:Y:S01]  /*1ac0*/  LEA.HI.SX32 R48, R137, R48, 0x19 ;  /* 0x0000003089307211 */ /* 0x000fe200078fcaff */
[----:B------:R-:W-:Y:S01]  /*1ad0*/  IMAD.HI R27, R17, -0x77777777, R16 ;  /* 0x88888889111b7827 */ /* 0x000fe200078e0210 */
[----:B------:R-:W-:-:S02]  /*1ae0*/  LEA.HI.SX32 R40, R102, R95, 0x19 ;  /* 0x0000005f66287211 */ /* 0x000fc400078fcaff */
[----:B------:R-:W-:Y:S01]  /*1af0*/  SHF.R.U32.HI R62, RZ, 0x1f, R153 ;  /* 0x0000001fff3e7819 */ /* 0x000fe20000011699 */
[----:B------:R-:W-:Y:S01]  /*1b00*/  IMAD.HI R85, R57, -0x77777777, R56 ;  /* 0x8888888939557827 */ /* 0x000fe200078e0238 */
[----:B------:R-:W-:Y:S02]  /*1b10*/  LEA.HI.SX32 R149, R162, R149, 0x1d ;  /* 0x00000095a2957211 */ /* 0x000fe400078feaff */
[----:B------:R-:W-:Y:S01]  /*1b20*/  LEA.HI.SX32 R137, R154, R89, 0x19 ;  /* 0x000000599a897211 */ /* 0x000fe200078fcaff */
[----:B------:R-:W-:Y:S01]  /*1b30*/  IMAD R155, R155, -0xf, R77 ;  /* 0xfffffff19b9b7824 */ /* 0x000fe200078e024d */
[----:B------:R-:W-:Y:S01]  /*1b40*/  LEA.HI.SX32 R99, R146, R99, 0x19 ;  /* 0x0000006392637211 */ /* 0x000fe200078fcaff */
[----:B------:R-:W-:Y:S01]  /*1b50*/  IMAD R115, R149, -0xf, R75 ;  /* 0xfffffff195737824 */ /* 0x000fe200078e024b */
[----:B------:R-:W-:Y:S01]  /*1b60*/  LEA.HI.SX32 R118, R118, R81, 0x1d ;  /* 0x0000005176767211 */ /* 0x000fe200078feaff */
[----:B------:R-:W-:Y:S01]  /*1b70*/  IMAD R5, R137, -0xe1, R5 ;  /* 0xffffff1f89057824 */ /* 0x000fe200078e0205 */
[----:B------:R-:W-:Y:S01]  /*1b80*/  SHF.R.U32.HI R95, RZ, 0x1f, R96 ;  /* 0x0000001fff5f7819 */ /* 0x000fe20000011660 */
[----:B------:R-:W-:Y:S01]  /*1b90*/  IMAD R77, R99, -0xe1, R63 ;  /* 0xffffff1f634d7824 */ /* 0x000fe200078e023f */
[----:B------:R-:W-:Y:S01]  /*1ba0*/  SHF.R.U32.HI R66, RZ, 0x1f, R151 ;  /* 0x0000001fff427819 */ /* 0x000fe20000011697 */
[----:B------:R-:W-:Y:S01]  /*1bb0*/  IMAD R99, R175, -0xe1, R35 ;  /* 0xffffff1faf637824 */ /* 0x000fe200078e0223 */
[----:B------:R-:W-:Y:S01]  /*1bc0*/  SHF.R.U32.HI R89, RZ, 0x1f, R148 ;  /* 0x0000001fff597819 */ /* 0x000fe20000011694 */
[----:B------:R-:W-:Y:S01]  /*1bd0*/  IMAD.HI R35, R19, -0x77777777, R18 ;  /* 0x8888888913237827 */ /* 0x000fe200078e0212 */
[----:B------:R-:W-:-:S02]  /*1be0*/  SHF.R.U32.HI R81, RZ, 0x1f, R134 ;  /* 0x0000001fff517819 */ /* 0x000fc40000011686 */
[----:B------:R-:W-:Y:S01]  /*1bf0*/  LEA.HI.SX32 R135, R135, R42, 0x1d ;  /* 0x0000002a87877211 */ /* 0x000fe200078feaff */
[----:B------:R-:W-:Y:S01]  /*1c00*/  IMAD R118, R118, -0xf, R119 ;  /* 0xfffffff176767824 */ /* 0x000fe200078e0277 */
[----:B------:R-:W-:Y:S01]  /*1c10*/  SHF.R.U32.HI R128, RZ, 0x1f, R91 ;  /* 0x0000001fff807819 */ /* 0x000fe2000001165b */
[----:B------:R-:W-:Y:S01]  /*1c20*/  IMAD R119, R97, -0xf, R53 ;  /* 0xfffffff161777824 */ /* 0x000fe200078e0235 */
[----:B------:R-:W-:Y:S01]  /*1c30*/  SHF.R.U32.HI R105, RZ, 0x1f, R152 ;  /* 0x0000001fff697819 */ /* 0x000fe20000011698 */
[----:B------:R-:W-:Y:S01]  /*1c40*/  IMAD.HI R98, R99, -0x77777777, R98 ;  /* 0x8888888963627827 */ /* 0x000fe200078e0262 */
[----:B------:R-:W-:Y:S01]  /*1c50*/  LEA.HI.SX32 R42, R86, R157, 0x19 ;  /* 0x0000009d562a7211 */ /* 0x000fe200078fcaff */
[----:B------:R-:W-:Y:S01]  /*1c60*/  HFMA2.MMA R86, -RZ, RZ, 0, 0 ;  /* 0x00000000ff567435 */ /* 0x000fe200000001ff */
[----:B------:R-:W-:Y:S01]  /*1c70*/  SHF.R.U32.HI R157, RZ, 0x1f, R28 ;  /* 0x0000001fff9d7819 */ /* 0x000fe2000001161c */
[----:B------:R-:W-:Y:S01]  /*1c80*/  IMAD R183, R106, 0x12000, R183 ;  /* 0x000120006ab77824 */ /* 0x000fe200078e02b7 */
[----:B------:R-:W-:Y:S01]  /*1c90*/  MOV R20, RZ ;  /* 0x000000ff00147202 */ /* 0x000fe20000000f00 */
[----:B------:R-:W-:Y:S01]  /*1ca0*/  IMAD R8, R8, 0xc4, R107 ;  /* 0x000000c408087824 */ /* 0x000fe200078e026b */
[----:B------:R-:W-:Y:S01]  /*1cb0*/  LEA.HI.SX32 R62, R153, R62, 0x19 ;  /* 0x0000003e993e7211 */ /* 0x000fe200078fcaff */
[----:B------:R-:W-:Y:S01]  /*1cc0*/  IMAD R129, R129, 0x1200, R183 ;  /* 0x0000120081817824 */ /* 0x000fe200078e02b7 */
[----:B------:R-:W-:Y:S01]  /*1cd0*/  LEA.HI.SX32 R95, R96, R95, 0x19 ;  /* 0x0000005f605f7211 */ /* 0x000fe200078fcaff */
[----:B------:R-:W-:Y:S01]  /*1ce0*/  IMAD.HI R20, R21, -0x77777777, R20 ;  /* 0x8888888915147827 */ /* 0x000fe200078e0214 */
[----:B------:R-:W-:-:S02]  /*1cf0*/  IADD3 R17, R113, -0xf, RZ ;  /* 0xfffffff171117810 */ /* 0x000fc40007ffe0ff */
[----:B------:R-:W-:Y:S01]  /*1d00*/  LEA.HI.SX32 R66, R151, R66, 0x19 ;  /* 0x0000004297427211 */ /* 0x000fe200078fcaff */
[----:B------:R-:W-:Y:S01]  /*1d10*/  IMAD.HI R86, R87, -0x77777777, R86 ;  /* 0x8888888957567827 */ /* 0x000fe200078e0256 */
[----:B------:R-:W-:Y:S02]  /*1d20*/  LEA.HI.SX32 R56, R148, R89, 0x19 ;  /* 0x0000005994387211 */ /* 0x000fe400078fcaff */
[----:B------:R-:W-:Y:S01]  /*1d30*/  LEA.HI.SX32 R134, R134, R81, 0x1d ;  /* 0x0000005186867211 */ /* 0x000fe200078feaff */
[----:B------:R-:W-:Y:S01]  /*1d40*/  IMAD R21, R46, 0xc4, R17 ;  /* 0x000000c42e157824 */ /* 0x000fe200078e0211 */
[----:B------:R-:W-:Y:S01]  /*1d50*/  SHF.R.U32.HI R96, RZ, 0x1f, R143 ;  /* 0x0000001fff607819 */ /* 0x000fe2000001168f */
[----:B------:R-:W-:Y:S01]  /*1d60*/  IMAD R33, R62, 0xc4, R17 ;  /* 0x000000c43e217824 */ /* 0x000fe200078e0211 */
[----:B------:R-:W-:Y:S01]  /*1d70*/  LEA.HI.SX32 R128, R91, R128, 0x1c ;  /* 0x000000805b807211 */ /* 0x000fe200078fe2ff */
[C---:B------:R-:W-:Y:S01]  /*1d80*/  IMAD R187, R106.reuse, 0x12000, R187 ;  /* 0x000120006abb7824 */ /* 0x040fe200078e02bb */
[----:B------:R-:W-:Y:S01]  /*1d90*/  SHF.R.U32.HI R151, RZ, 0x1f, R164 ;  /* 0x0000001fff977819 */ /* 0x000fe200000116a4 */
[----:B------:R-:W-:Y:S01]  /*1da0*/  IMAD R165, R106, 0x12000, R165 ;  /* 0x000120006aa57824 */ /* 0x000fe200078e02a5 */
[----:B------:R-:W-:Y:S01]  /*1db0*/  LEA.HI.SX32 R105, R152, R105, 0x1d ;  /* 0x0000006998697211 */ /* 0x000fe200078feaff */
[----:B------:R-:W-:Y:S01]  /*1dc0*/  IMAD R128, R128, 0x1200, R183 ;  /* 0x0000120080807824 */ /* 0x000fe200078e02b7 */
[----:B------:R-:W-:Y:S01]  /*1dd0*/  SHF.R.U32.HI R89, RZ, 0x1f, R138 ;  /* 0x0000001fff597819 */ /* 0x000fe2000001168a */
[C---:B------:R-:W-:Y:S01]  /*1de0*/  IMAD R167, R106.reuse, 0x12000, R167 ;  /* 0x000120006aa77824 */ /* 0x040fe200078e02a7 */
[----:B------:R-:W-:Y:S01]  /*1df0*/  SHF.R.U32.HI R81, RZ, 0x1f, R26 ;  /* 0x0000001fff517819 */ /* 0x000fe2000001161a */
[----:B------:R-:W-:Y:S01]  /*1e00*/  IMAD R117, R105, -0xf, R71 ;  /* 0xfffffff169757824 */ /* 0x000fe200078e0247 */
[----:B------:R-:W-:Y:S01]  /*1e10*/  SHF.R.U32.HI R91, RZ, 0x1f, R136 ;  /* 0x0000001fff5b7819 */ /* 0x000fe20000011688 */
[----:B------:R-:W-:Y:S01]  /*1e20*/  IMAD R179, R106, 0x12000, R179 ;  /* 0x000120006ab37824 */ /* 0x000fe200078e02b3 */
[----:B------:R-:W-:Y:S01]  /*1e30*/  LEA.HI.SX32 R157, R28, R157, 0x19 ;  /* 0x0000009d1c9d7211 */ /* 0x000fe200078fcaff */
[--C-:B------:R-:W-:Y:S01]  /*1e40*/  IMAD R120, R120, 0x1200, R187.reuse ;  /* 0x0000120078787824 */ /* 0x100fe200078e02bb */
[----:B------:R-:W-:Y:S01]  /*1e50*/  IADD3 R28, R24, 0x8, RZ ;  /* 0x00000008181c7810 */ /* 0x000fe20007ffe0ff */
[----:B------:R-:W-:Y:S01]  /*1e60*/  IMAD R121, R121, 0x1200, R187 ;  /* 0x0000120079797824 */ /* 0x000fe200078e02bb */
[----:B------:R-:W-:Y:S01]  /*1e70*/  IADD3 R19, R114, -0xf, RZ ;  /* 0xfffffff172137810 */ /* 0x000fe20007ffe0ff */
[----:B------:R-:W-:Y:S01]  /*1e80*/  IMAD R97, R157, -0xe1, R39 ;  /* 0xffffff1f9d617824 */ /* 0x000fe200078e0227 */
[----:B------:R-:W-:Y:S01]  /*1e90*/  SHF.R.U32.HI R147, RZ, 0x1f, R92 ;  /* 0x0000001fff937819 */ /* 0x000fe2000001165c */
[--C-:B------:R-:W-:Y:S01]  /*1ea0*/  IMAD R108, R108, 0x1200, R28.reuse ;  /* 0x000012006c6c7824 */ /* 0x100fe200078e021c */
[----:B------:R-:W-:Y:S01]  /*1eb0*/  LEA.HI.SX32 R143, R143, R96, 0x1d ;  /* 0x000000608f8f7211 */ /* 0x000fe200078feaff */
[----:B------:R-:W-:Y:S01]  /*1ec0*/  IMAD R109, R109, 0x1200, R28 ;  /* 0x000012006d6d7824 */ /* 0x000fe200078e021c */
[----:B------:R-:W-:Y:S01]  /*1ed0*/  LEA.HI.SX32 R151, R164, R151, 0x19 ;  /* 0x00000097a4977211 */ /* 0x000fe200078fcaff */
[----:B------:R-:W-:Y:S01]  /*1ee0*/  IMAD R18, R2, 0xc4, R19 ;  /* 0x000000c402127824 */ /* 0x000fe200078e0213 */
[----:B------:R-:W-:Y:S01]  /*1ef0*/  LEA.HI.SX32 R89, R138, R89, 0x1d ;  /* 0x000000598a597211 */ /* 0x000fe200078feaff */
[----:B------:R-:W-:Y:S01]  /*1f00*/  IMAD R143, R143, -0xf, R47 ;  /* 0xfffffff18f8f7824 */ /* 0x000fe200078e022f */
[----:B------:R-:W-:Y:S01]  /*1f10*/  SHF.R.U32.HI R38, RZ, 0x1f, R85 ;  /* 0x0000001fff267819 */ /* 0x000fe20000011655 */
[----:B------:R-:W-:Y:S01]  /*1f20*/  HFMA2.MMA R28, -RZ, RZ, 0, 0 ;  /* 0x00000000ff1c7435 */ /* 0x000fe200000001ff */
[----:B------:R-:W-:Y:S01]  /*1f30*/  LEA.HI.SX32 R26, R26, R81, 0x19 ;  /* 0x000000511a1a7211 */ /* 0x000fe200078fcaff */
[----:B------:R-:W-:Y:S01]  /*1f40*/  IMAD R3, R151, -0xe1, R3 ;  /* 0xffffff1f97037824 */ /* 0x000fe200078e0203 */
[----:B------:R-:W-:Y:S01]  /*1f50*/  SHF.R.U32.HI R159, RZ, 0x1f, R30 ;  /* 0x0000001fff9f7819 */ /* 0x000fe2000001161e */
[----:B------:R-:W-:Y:S01]  /*1f60*/  IMAD R55, R89, -0xf, R55 ;  /* 0xfffffff159377824 */ /* 0x000fe200078e0237 */
[----:B------:R-:W-:Y:S01]  /*1f70*/  IADD3 R17, R115, -0xf, RZ ;  /* 0xfffffff173117810 */ /* 0x000fe20007ffe0ff */
[----:B------:R-:W-:Y:S01]  /*1f80*/  IMAD.HI R39, R23, -0x77777777, R22 ;  /* 0x8888888917277827 */ /* 0x000fe200078e0216 */
[----:B------:R-:W-:-:S02]  /*1f90*/  LEA.HI.SX32 R91, R136, R91, 0x19 ;  /* 0x0000005b885b7211 */ /* 0x000fc400078fcaff */
[----:B------:R-:W-:Y:S01]  /*1fa0*/  SHF.R.U32.HI R81, RZ, 0x1f, R100 ;  /* 0x0000001fff517819 */ /* 0x000fe20000011664 */
[--C-:B------:R-:W-:Y:S01]  /*1fb0*/  IMAD R54, R54, 0xc4, R17.reuse ;  /* 0x000000c436367824 */ /* 0x100fe200078e0211 */
[----:B------:R-:W-:Y:S01]  /*1fc0*/  LEA.HI.SX32 R147, R92, R147, 0x19 ;  /* 0x000000935c937211 */ /* 0x000fe200078fcaff */
[----:B------:R-:W-:Y:S01]  /*1fd0*/  IMAD R47, R72, 0xc4, R17 ;  /* 0x000000c4482f7824 */ /* 0x000fe200078e0211 */
[----:B------:R-:W-:Y:S01]  /*1fe0*/  LEA.HI.SX32 R85, R85, R38, 0x1d ;  /* 0x0000002655557211 */ /* 0x000fe200078feaff */
[----:B------:R-:W-:Y:S01]  /*1ff0*/  IMAD R89, R91, -0xe1, R51 ;  /* 0xffffff1f5b597824 */ /* 0x000fe200078e0233 */
[----:B------:R-:W-:Y:S01]  /*2000*/  LEA.HI.SX32 R159, R30, R159, 0x1d ;  /* 0x0000009f1e9f7211 */ /* 0x000fe200078feaff */
[----:B------:R-:W-:Y:S01]  /*2010*/  IMAD R91, R95, -0xe1, R11 ;  /* 0xffffff1f5f5b7824 */ /* 0x000fe200078e020b */
[----:B------:R-:W-:Y:S01]  /*2020*/  MOV R2, RZ ;  /* 0x000000ff00027202 */ /* 0x000fe20000000f00 */
[----:B------:R-:W-:Y:S01]  /*2030*/  IMAD R95, R147, -0xe1, R41 ;  /* 0xffffff1f935f7824 */ /* 0x000fe200078e0229 */
[----:B------:R-:W-:Y:S01]  /*2040*/  LEA.HI.SX32 R38, R100, R81, 0x19 ;  /* 0x0000005164267211 */ /* 0x000fe200078fcaff */
[----:B------:R-:W-:Y:S01]  /*2050*/  IMAD R11, R161, -0xe1, R45 ;  /* 0xffffff1fa10b7824 */ /* 0x000fe200078e022d */
[----:B------:R-:W-:Y:S01]  /*2060*/  MOV R30, RZ ;  /* 0x000000ff001e7202 */ /* 0x000fe20000000f00 */
[----:B------:R-:W-:Y:S01]  /*2070*/  IMAD.HI R41, R3, -0x77777777, R2 ;  /* 0x8888888903297827 */ /* 0x000fe200078e0202 */
[----:B------:R-:W-:Y:S01]  /*2080*/  SHF.R.U32.HI R81, RZ, 0x1f, R10 ;  /* 0x0000001fff517819 */ /* 0x000fe2000001160a */
[----:B------:R-:W-:Y:S01]  /*2090*/  HFMA2.MMA R92, -RZ, RZ, 0, 0 ;  /* 0x00000000ff5c7435 */ /* 0x000fe200000001ff */
[----:B------:R-:W-:Y:S01]  /*20a0*/  IADD3 R17, R117, -0xf, RZ ;  /* 0xfffffff175117810 */ /* 0x000fe20007ffe0ff */
[----:B------:R-:W-:Y:S01]  /*20b0*/  IMAD.HI R45, R31, -0x77777777, R30 ;  /* 0x888888891f2d7827 */ /* 0x000fe200078e021e */
[----:B------:R-:W-:-:S02]  /*20c0*/  LEA.HI.SX32 R10, R10, R81, 0x19 ;  /* 0x000000510a0a7211 */ /* 0x000fc400078fcaff */
[----:B------:R-:W-:Y:S01]  /*20d0*/  IADD3 R2, R119, -0xf, RZ ;  /* 0xfffffff177027810 */ /* 0x000fe20007ffe0ff */
[--C-:B------:R-:W-:Y:S01]  /*20e0*/  IMAD R30, R6, 0xc4, R17.reuse ;  /* 0x000000c4061e7824 */ /* 0x100fe200078e0211 */
[----:B------:R-:W-:Y:S01]  /*20f0*/  MOV R36, RZ ;  /* 0x000000ff00247202 */ /* 0x000fe20000000f00 */
[----:B------:R-:W-:Y:S01]  /*2100*/  IMAD R56, R56, 0xc4, R17 ;  /* 0x000000c438387824 */ /* 0x000fe200078e0211 */
[----:B------:R-:W-:Y:S01]  /*2110*/  IADD3 R17, R118, -0xf, RZ ;  /* 0xfffffff176117810 */ /* 0x000fe20007ffe0ff */
[----:B------:R-:W-:Y:S01]  /*2120*/  IMAD.HI R28, R29, -0x77777777, R28 ;  /* 0x888888891d1c7827 */ /* 0x000fe200078e021c */
[----:B------:R-:W-:Y:S02]  /*2130*/  SHF.R.U32.HI R153, RZ, 0x1f, R166 ;  /* 0x0000001fff997819 */ /* 0x000fe400000116a6 */
[----:B------:R-:W-:Y:S01]  /*2140*/  SHF.R.U32.HI R81, RZ, 0x1f, R88 ;  /* 0x0000001fff517819 */ /* 0x000fe20000011658 */
[----:B------:R-:W-:Y:S01]  /*2150*/  IMAD R29, R10, 0xc4, R2 ;  /* 0x000000c40a1d7824 */ /* 0x000fe200078e0202 */
[----:B------:R-:W-:Y:S01]  /*2160*/  HFMA2.MMA R10, -RZ, RZ, 0, 0 ;  /* 0x00000000ff0a7435 */ /* 0x000fe200000001ff */
[----:B------:R-:W-:Y:S01]  /*2170*/  IMAD.HI R49, R37, -0x77777777, R36 ;  /* 0x8888888925317827 */ /* 0x000fe200078e0224 */
[----:B------:R-:W-:-:S02]  /*2180*/  ISETP.GE.AND P0, PT, R155, 0x1, PT ;  /* 0x000000019b00780c */ /* 0x000fc40003f06270 */
[----:B------:R-:W-:Y:S01]  /*2190*/  LEA.HI.SX32 R153, R166, R153, 0x19 ;  /* 0x00000099a6997211 */ /* 0x000fe200078fcaff */
[----:B------:R-:W-:Y:S01]  /*21a0*/  IMAD R136, R12, -0xf, R107 ;  /* 0xfffffff10c887824 */ /* 0x000fe200078e026b */
[----:B------:R-:W-:Y:S01]  /*21b0*/  IADD3 R155, R155, -0xf, RZ ;  /* 0xfffffff19b9b7810 */ /* 0x000fe20007ffe0ff */
[----:B------:R-:W-:Y:S01]  /*21c0*/  IMAD R36, R14, 0xc4, R17 ;  /* 0x000000c40e247824 */ /* 0x000fe200078e0211 */
[----:B------:R-:W-:Y:S01]  /*21d0*/  HFMA2.MMA R14, -RZ, RZ, 0, 0 ;  /* 0x00000000ff0e7435 */ /* 0x000fe200000001ff */
[----:B------:R-:W-:Y:S01]  /*21e0*/  IMAD R171, R12, 0xe, R136 ;  /* 0x0000000e0cab7824 */ /* 0x000fe200078e0288 */
[----:B------:R-:W-:Y:S01]  /*21f0*/  SHF.R.U32.HI R189, RZ, 0x1f, R82 ;  /* 0x0000001fffbd7819 */ /* 0x000fe20000011652 */
[----:B------:R-:W-:Y:S01]  /*2200*/  IMAD R25, R153, -0xe1, R25 ;  /* 0xffffff1f99197824 */ /* 0x000fe200078e0219 */
[----:B------:R-:W-:Y:S01]  /*2210*/  LEA.HI.SX32 R81, R88, R81, 0x19 ;  /* 0x0000005158517211 */ /* 0x000fe200078fcaff */
[----:B------:R-:W-:Y:S01]  /*2220*/  IMAD R22, R4, 0xc4, R155 ;  /* 0x000000c404167824 */ /* 0x000fe200078e029b */
[----:B------:R-:W-:Y:S01]  /*2230*/  MOV R12, RZ ;  /* 0x000000ff000c7202 */ /* 0x000fe20000000f00 */
[----:B------:R-:W-:Y:S01]  /*2240*/  HFMA2.MMA R4, -RZ, RZ, 0, 0 ;  /* 0x00000000ff047435 */ /* 0x000fe200000001ff */
[----:B------:R-:W-:Y:S01]  /*2250*/  MOV R24, RZ ;  /* 0x000000ff00187202 */ /* 0x000fe20000000f00 */
[----:B------:R-:W-:Y:S01]  /*2260*/  IMAD R134, R134, 0xe, R17 ;  /* 0x0000000e86867824 */ /* 0x000fe200078e0211 */
[----:B------:R-:W-:Y:S01]  /*2270*/  SHF.R.U32.HI R126, RZ, 0x1f, R93 ;  /* 0x0000001fff7e7819 */ /* 0x000fe2000001165d */
[----:B------:R-:W-:Y:S01]  /*2280*/  IMAD.HI R31, R11, -0x77777777, R10 ;  /* 0x888888890b1f7827 */ /* 0x000fe200078e020a */
[----:B------:R-:W-:Y:S01]  /*2290*/  LEA.HI.SX32 R138, R82, R189, 0x19 ;  /* 0x000000bd528a7211 */ /* 0x000fe200078fcaff */
[----:B------:R-:W-:Y:S01]  /*22a0*/  HFMA2.MMA R166, -RZ, RZ, 0, 0 ;  /* 0x00000000ffa67435 */ /* 0x000fe200000001ff */
[----:B------:R-:W-:Y:S01]  /*22b0*/  IADD3 R23, R171, 0x53, RZ ;  /* 0x00000053ab177810 */ /* 0x000fe20007ffe0ff */
[----:B------:R-:W-:Y:S01]  /*22c0*/  IMAD R17, R81, -0xe1, R9 ;  /* 0xffffff1f51117824 */ /* 0x000fe200078e0209 */
[----:B------:R-:W-:Y:S01]  /*22d0*/  ISETP.GE.AND P1, PT, R139, 0x1, PT ;  /* 0x000000018b00780c */ /* 0x000fe20003f26270 */
[----:B------:R-:W-:Y:S01]  /*22e0*/  IMAD.HI R10, R13, -0x77777777, R12 ;  /* 0x888888890d0a7827 */ /* 0x000fe200078e020c */
[----:B------:R-:W-:Y:S01]  /*22f0*/  IADD3 R139, R139, -0xf, RZ ;  /* 0xfffffff18b8b7810 */ /* 0x000fe20007ffe0ff */
[----:B------:R-:W-:Y:S01]  /*2300*/  HFMA2.MMA R189, -RZ, RZ, 0, 0 ;  /* 0x00000000ffbd7435 */ /* 0x000fe200000001ff */
[----:B------:R-:W-:Y:S01]  /*2310*/  SHF.R.U32.HI R9, RZ, 0x1f, R20 ;  /* 0x0000001fff097819 */ /* 0x000fe20000011614 */
[----:B------:R-:W-:Y:S01]  /*2320*/  IMAD.HI R24, R25, -0x77777777, R24 ;  /* 0x8888888919187827 */ /* 0x000fe200078e0218 */
[----:B------:R-:W-:-:S02]  /*2330*/  LEA.HI.SX32 R126, R93, R126, 0x1c ;  /* 0x0000007e5d7e7211 */ /* 0x000fc400078fe2ff */
[----:B------:R-:W-:Y:S01]  /*2340*/  SHF.R.U32.HI R93, RZ, 0x1f, R142 ;  /* 0x0000001fff5d7819 */ /* 0x000fe2000001168e */
[----:B------:R-:W-:Y:S01]  /*2350*/  IMAD.HI R12, R15, -0x77777777, R14 ;  /* 0x888888890f0c7827 */ /* 0x000fe200078e020e */
[----:B------:R-:W-:Y:S02]  /*2360*/  SHF.R.U32.HI R14, RZ, 0x1f, R35 ;  /* 0x0000001fff0e7819 */ /* 0x000fe40000011623 */
[----:B------:R-:W-:Y:S01]  /*2370*/  ISETP.GE.AND P3, PT, R55, 0x1, PT ;  /* 0x000000013700780c */ /* 0x000fe20003f66270 */
[----:B------:R-:W-:Y:S01]  /*2380*/  IMAD R138, R138, 0xc4, R23 ;  /* 0x000000c48a8a7824 */ /* 0x000fe200078e0217 */
[C---:B------:R-:W-:Y:S01]  /*2390*/  ISETP.GE.AND P6, PT, R143.reuse, 0x1, PT ;  /* 0x000000018f00780c */ /* 0x040fe20003fc6270 */
[----:B------:R-:W-:Y:S01]  /*23a0*/  IMAD R53, R48, 0xc4, R139 ;  /* 0x000000c430357824 */ /* 0x000fe200078e028b */
[----:B------:R-:W-:Y:S01]  /*23b0*/  IADD3 R143, R143, -0xf, RZ ;  /* 0xfffffff18f8f7810 */ /* 0x000fe20007ffe0ff */
[----:B------:R-:W-:Y:S01]  /*23c0*/  IMAD.HI R46, R5, -0x77777777, R4 ;  /* 0x88888889052e7827 */ /* 0x000fe200078e0204 */
[----:B------:R-:W-:-:S02]  /*23d0*/  SHF.R.U32.HI R23, RZ, 0x1f, R28 ;  /* 0x0000001fff177819 */ /* 0x000fc4000001161c */
[----:B------:R-:W-:Y:S01]  /*23e0*/  LEA.HI.SX32 R141, R20, R9, 0x1d ;  /* 0x00000009148d7211 */ /* 0x000fe200078feaff */
[--C-:B------:R-:W-:Y:S01]  /*23f0*/  IMAD R4, R81, 0xc4, R143.reuse ;  /* 0x000000c451047824 */ /* 0x100fe200078e028f */
[----:B------:R-:W-:Y:S01]  /*2400*/  MOV R64, RZ ;  /* 0x000000ff00407202 */ /* 0x000fe20000000f00 */
[----:B------:R-:W-:Y:S01]  /*2410*/  IMAD R42, R42, 0xc4, R143 ;  /* 0x000000c42a2a7824 */ /* 0x000fe200078e028f */
[----:B------:R-:W-:Y:S01]  /*2420*/  LEA.HI.SX32 R140, R35, R14, 0x1d ;  /* 0x0000000e238c7211 */ /* 0x000fe200078feaff */
[----:B------:R-:W-:Y:S01]  /*2430*/  IMAD R159, R159, -0xf, R43 ;  /* 0xfffffff19f9f7824 */ /* 0x000fe200078e022b */
[----:B------:R-:W-:Y:S01]  /*2440*/  SHF.R.U32.HI R9, RZ, 0x1f, R24 ;  /* 0x0000001fff097819 */ /* 0x000fe20000011618 */
[----:B------:R-:W-:Y:S01]  /*2450*/  IMAD.HI R64, R65, -0x77777777, R64 ;  /* 0x8888888941407827 */ /* 0x000fe200078e0240 */
[----:B------:R-:W-:Y:S02]  /*2460*/  LEA.HI.SX32 R93, R142, R93, 0x19 ;  /* 0x0000005d8e5d7211 */ /* 0x000fe400078fcaff */
[----:B------:R-:W-:Y:S01]  /*2470*/  MOV R6, RZ ;  /* 0x000000ff00067202 */ /* 0x000fe20000000f00 */
[----:B------:R-:W-:Y:S01]  /*2480*/  IMAD R135, R135, 0xe, R2 ;  /* 0x0000000e87877824 */ /* 0x000fe200078e0202 */
[----:B------:R-:W-:Y:S01]  /*2490*/  P2R R48, PR, RZ, 0x8 ;  /* 0x00000008ff307803 */ /* 0x000fe20000000000 */
[----:B------:R-:W-:Y:S01]  /*24a0*/  IMAD R93, R93, -0xe1, R61 ;  /* 0xffffff1f5d5d7824 */ /* 0x000fe200078e023d */
[----:B------:R-:W-:Y:S01]  /*24b0*/  SHF.R.U32.HI R14, RZ, 0x1f, R39 ;  /* 0x0000001fff0e7819 */ /* 0x000fe20000011627 */
[----:B------:R-:W-:Y:S01]  /*24c0*/  IMAD.HI R25, R7, -0x77777777, R6 ;  /* 0x8888888907197827 */ /* 0x000fe200078e0206 */
[----:B------:R-:W-:-:S02]  /*24d0*/  LEA.HI.SX32 R145, R28, R23, 0x1d ;  /* 0x000000171c917211 */ /* 0x000fc400078feaff */
[----:B------:R-:W-:Y:S01]  /*24e0*/  ISETP.LT.OR P3, PT, R3, 0xf, !P0 ;  /* 0x0000000f0300780c */ /* 0x000fe20004761670 */
[----:B------:R-:W-:Y:S01]  /*24f0*/  IMAD.HI R92, R93, -0x77777777, R92 ;  /* 0x888888895d5c7827 */ /* 0x000fe200078e025c */
[----:B------:R-:W-:Y:S01]  /*2500*/  MOV R88, RZ ;  /* 0x000000ff00587202 */ /* 0x000fe20000000f00 */
[----:B------:R-:W-:Y:S01]  /*2510*/  HFMA2.MMA R93, -RZ, RZ, 0, 0 ;  /* 0x00000000ff5d7435 */ /* 0x000fe200000001ff */
[----:B------:R-:W-:Y:S01]  /*2520*/  SHF.R.U32.HI R23, RZ, 0x1f, R58 ;  /* 0x0000001fff177819 */ /* 0x000fe2000001163a */
[----:B------:R-:W-:Y:S01]  /*2530*/  IMAD.HI R2, R17, -0x77777777, R16 ;  /* 0x8888888911027827 */ /* 0x000fe200078e0210 */
[----:B------:R-:W-:Y:S02]  /*2540*/  LEA.HI.SX32 R143, R24, R9, 0x1d ;  /* 0x00000009188f7211 */ /* 0x000fe400078feaff */
[----:B------:R-:W-:Y:S01]  /*2550*/  LEA.HI.SX32 R142, R39, R14, 0x1d ;  /* 0x0000000e278e7211 */ /* 0x000fe200078feaff */
[----:B------:R-:W-:Y:S01]  /*2560*/  IMAD.HI R88, R89, -0x77777777, R88 ;  /* 0x8888888959587827 */ /* 0x000fe200078e0258 */
[----:B------:R-:W-:-:S02]  /*2570*/  SHF.R.U32.HI R9, RZ, 0x1f, R32 ;  /* 0x0000001fff097819 */ /* 0x000fc40000011620 */
[----:B------:R-:W-:Y:S01]  /*2580*/  SHF.R.U32.HI R14, RZ, 0x1f, R45 ;  /* 0x0000001fff0e7819 */ /* 0x000fe2000001162d */
[----:B------:R-:W-:Y:S01]  /*2590*/  IMAD.HI R94, R95, -0x77777777, R94 ;  /* 0x888888895f5e7827 */ /* 0x000fe200078e025e */
[----:B------:R-:W-:Y:S02]  /*25a0*/  P2R R176, PR, RZ, 0x8 ;  /* 0x00000008ffb07803 */ /* 0x000fe40000000000 */
[----:B------:R-:W-:Y:S01]  /*25b0*/  LEA.HI.SX32 R149, R58, R23, 0x1d ;  /* 0x000000173a957211 */ /* 0x000fe200078feaff */
[----:B------:R-:W-:Y:S01]  /*25c0*/  IMAD R37, R66, 0xc4, R19 ;  /* 0x000000c442257824 */ /* 0x000fe200078e0213 */
[----:B------:R-:W-:Y:S01]  /*25d0*/  ISETP.LT.OR P3, PT, R5, 0xf, !P1 ;  /* 0x0000000f0500780c */ /* 0x000fe20004f61670 */
[----:B------:R-:W-:Y:S01]  /*25e0*/  IMAD R43, R74, 0xc4, R155 ;  /* 0x000000c44a2b7824 */ /* 0x000fe200078e029b */
[----:B------:R-:W-:Y:S01]  /*25f0*/  MOV R90, RZ ;  /* 0x000000ff005a7202 */ /* 0x000fe20000000f00 */
[----:B------:R-:W-:Y:S01]  /*2600*/  IMAD R85, R85, -0xf, R57 ;  /* 0xfffffff155557824 */ /* 0x000fe200078e0239 */
[----:B------:R-:W-:Y:S01]  /*2610*/  ISETP.GE.AND P2, PT, R101, 0x1, PT ;  /* 0x000000016500780c */ /* 0x000fe20003f46270 */
[----:B------:R-:W-:Y:S01]  /*2620*/  IMAD R52, R52, 0xc4, R139 ;  /* 0x000000c434347824 */ /* 0x000fe200078e028b */
[----:B------:R-:W-:Y:S01]  /*2630*/  SHF.R.U32.HI R23, RZ, 0x1f, R46 ;  /* 0x0000001fff177819 */ /* 0x000fe2000001162e */
[----:B------:R-:W-:Y:S01]  /*2640*/  IMAD.HI R90, R91, -0x77777777, R90 ;  /* 0x888888895b5a7827 */ /* 0x000fe200078e025a */
[----:B------:R-:W-:-:S02]  /*2650*/  LEA.HI.SX32 R147, R32, R9, 0x1d ;  /* 0x0000000920937211 */ /* 0x000fc400078feaff */
[----:B------:R-:W-:Y:S01]  /*2660*/  MOV R96, RZ ;  /* 0x000000ff00607202 */ /* 0x000fe20000000f00 */
[----:B------:R-:W-:Y:S01]  /*2670*/  IMAD R122, R122, 0x1200, R165 ;  /* 0x000012007a7a7824 */ /* 0x000fe200078e02a5 */
[----:B------:R-:W-:Y:S01]  /*2680*/  LEA.HI.SX32 R146, R45, R14, 0x1d ;  /* 0x0000000e2d927211 */ /* 0x000fe200078feaff */
[----:B------:R-:W-:Y:S01]  /*2690*/  HFMA2.MMA R45, -RZ, RZ, 0, 0 ;  /* 0x00000000ff2d7435 */ /* 0x000fe200000001ff */
[----:B------:R-:W-:Y:S01]  /*26a0*/  SHF.R.U32.HI R9, RZ, 0x1f, R64 ;  /* 0x0000001fff097819 */ /* 0x000fe20000011640 */
[----:B------:R-:W-:Y:S01]  /*26b0*/  IMAD.HI R96, R97, -0x77777777, R96 ;  /* 0x8888888961607827 */ /* 0x000fe200078e0260 */
[----:B------:R-:W-:Y:S02]  /*26c0*/  SHF.R.U32.HI R16, RZ, 0x1f, R41 ;  /* 0x0000001fff107819 */ /* 0x000fe40000011629 */
[----:B------:R-:W-:Y:S01]  /*26d0*/  SHF.R.U32.HI R14, RZ, 0x1f, R25 ;  /* 0x0000001fff0e7819 */ /* 0x000fe20000011619 */
[----:B------:R-:W-:Y:S01]  /*26e0*/  IMAD R146, R146, 0xe, R47 ;  /* 0x0000000e92927824 */ /* 0x000fe200078e022f */
[----:B------:R-:W-:Y:S01]  /*26f0*/  P2R R178, PR, RZ, 0x8 ;  /* 0x00000008ffb27803 */ /* 0x000fe20000000000 */
[----:B------:R-:W-:Y:S01]  /*2700*/  HFMA2.MMA R47, -RZ, RZ, 0, 0 ;  /* 0x00000000ff2f7435 */ /* 0x000fe200000001ff */
[----:B------:R-:W-:Y:S01]  /*2710*/  LEA.HI.SX32 R150, R46, R23, 0x1d ;  /* 0x000000172e967211 */ /* 0x000fe200078feaff */
[----:B------:R-:W-:Y:S01]  /*2720*/  IMAD R123, R123, 0x1200, R165 ;  /* 0x000012007b7b7824 */ /* 0x000fe200078e02a5 */
[----:B------:R-:W-:Y:S01]  /*2730*/  ISETP.LT.OR P3, PT, R7, 0xf, !P2 ;  /* 0x0000000f0700780c */ /* 0x000fe20005761670 */
[----:B------:R-:W-:Y:S01]  /*2740*/  IMAD R140, R140, 0xe, R33 ;  /* 0x0000000e8c8c7824 */ /* 0x000fe200078e0221 */
[----:B------:R-:W-:Y:S01]  /*2750*/  ISETP.GE.AND P5, PT, R159, 0x1, PT ;  /* 0x000000019f00780c */ /* 0x000fe20003fa6270 */
[--C-:B------:R-:W-:Y:S01]  /*2760*/  IMAD R124, R124, 0x1200, R167.reuse ;  /* 0x000012007c7c7824 */ /* 0x100fe200078e02a7 */
[----:B------:R-:W-:Y:S01]  /*2770*/  SHF.R.U32.HI R23, RZ, 0x1f, R88 ;  /* 0x0000001fff177819 */ /* 0x000fe20000011658 */
[----:B------:R-:W-:Y:S01]  /*2780*/  IMAD R125, R125, 0x1200, R167 ;  /* 0x000012007d7d7824 */ /* 0x000fe200078e02a7 */
[----:B------:R-:W-:Y:S01]  /*2790*/  LEA.HI.SX32 R151, R64, R9, 0x1d ;  /* 0x0000000940977211 */ /* 0x000fe200078feaff */
[--C-:B------:R-:W-:Y:S01]  /*27a0*/  IMAD R126, R126, 0x1200, R179.reuse ;  /* 0x000012007e7e7824 */ /* 0x100fe200078e02b3 */
[----:B------:R-:W-:Y:S01]  /*27b0*/  LEA.HI.SX32 R144, R41, R16, 0x1d ;  /* 0x0000001029907211 */ /* 0x000fe200078feaff */
[----:B------:R-:W-:Y:S01]  /*27c0*/  IMAD R127, R127, 0x1200, R179 ;  /* 0x000012007f7f7824 */ /* 0x000fe200078e02b3 */
[----:B------:R-:W-:Y:S01]  /*27d0*/  LEA.HI.SX32 R14, R25, R14, 0x1d ;  /* 0x0000000e190e7211 */ /* 0x000fe200078feaff */
[----:B------:R-:W-:Y:S01]  /*27e0*/  IMAD R141, R141, 0xe, R18 ;  /* 0x0000000e8d8d7824 */ /* 0x000fe200078e0212 */
[----:B------:R-:W-:Y:S01]  /*27f0*/  SHF.R.U32.HI R9, RZ, 0x1f, R92 ;  /* 0x0000001fff097819 */ /* 0x000fe2000001165c */
[----:B------:R-:W-:Y:S01]  /*2800*/  IMAD R144, R144, 0xe, R43 ;  /* 0x0000000e90907824 */ /* 0x000fe200078e022b */
[----:B------:R-:W-:Y:S01]  /*2810*/  MOV R76, RZ ;  /* 0x000000ff004c7202 */ /* 0x000fe20000000f00 */
[----:B------:R-:W-:Y:S01]  /*2820*/  HFMA2.MMA R43, -RZ, RZ, 0, 0 ;  /* 0x00000000ff2b7435 */ /* 0x000fe200000001ff */
[----:B------:R-:W-:Y:S01]  /*2830*/  SHF.R.U32.HI R16, RZ, 0x1f, R49 ;  /* 0x0000001fff107819 */ /* 0x000fe20000011631 */
[----:B------:R-:W-:Y:S01]  /*2840*/  IMAD R142, R142, 0xe, R37 ;  /* 0x0000000e8e8e7824 */ /* 0x000fe200078e0225 */
[----:B------:R-:W-:Y:S01]  /*2850*/  SHF.R.U32.HI R25, RZ, 0x1f, R86 ;  /* 0x0000001fff197819 */ /* 0x000fe20000011656 */
[----:B------:R-:W-:Y:S01]  /*2860*/  IMAD.HI R76, R77, -0x77777777, R76 ;  /* 0x888888894d4c7827 */ /* 0x000fe200078e024c */
[----:B------:R-:W-:-:S02]  /*2870*/  P2R R180, PR, RZ, 0x8 ;  /* 0x00000008ffb47803 */ /* 0x000fc40000000000 */
[----:B------:R-:W-:Y:S01]  /*2880*/  LEA.HI.SX32 R156, R88, R23, 0x1d ;  /* 0x00000017589c7211 */ /* 0x000fe200078feaff */
[----:B------:R-:W-:Y:S01]  /*2890*/  IMAD R143, R143, 0xe, R22 ;  /* 0x0000000e8f8f7824 */ /* 0x000fe200078e0216 */
[----:B------:R-:W-:Y:S01]  /*28a0*/  ISETP.LT.OR P3, PT, R11, 0xf, !P5 ;  /* 0x0000000f0b00780c */ /* 0x000fe20006f61670 */
[----:B------:R-:W-:Y:S01]  /*28b0*/  IMAD R145, R145, 0xe, R54 ;  /* 0x0000000e91917824 */ /* 0x000fe200078e0236 */
[----:B------:R-:W-:Y:S01]  /*28c0*/  IADD3 R19, R116, -0xf, RZ ;  /* 0xfffffff174137810 */ /* 0x000fe20007ffe0ff */
[----:B------:R-:W-:Y:S01]  /*28d0*/  IMAD R149, R149, 0xe, R52 ;  /* 0x0000000e95957824 */ /* 0x000fe200078e0234 */
[----:B------:R-:W-:Y:S01]  /*28e0*/  SHF.R.U32.HI R23, RZ, 0x1f, R90 ;  /* 0x0000001fff177819 */ /* 0x000fe2000001165a */
[----:B------:R-:W-:Y:S01]  /*28f0*/  IMAD R150, R150, 0xe, R53 ;  /* 0x0000000e96967824 */ /* 0x000fe200078e0235 */
[----:B------:R-:W-:Y:S01]  /*2900*/  IADD3 R159, R159, -0xf, RZ ;  /* 0xfffffff19f9f7810 */ /* 0x000fe20007ffe0ff */
[--C-:B------:R-:W-:Y:S01]  /*2910*/  IMAD R50, R50, 0xc4, R19.reuse ;  /* 0x000000c432327824 */ /* 0x100fe200078e0213 */
[----:B------:R-:W-:Y:S01]  /*2920*/  LEA.HI.SX32 R155, R92, R9, 0x1d ;  /* 0x000000095c9b7211 */ /* 0x000fe200078feaff */
[----:B------:R-:W-:Y:S01]  /*2930*/  IMAD R51, R60, 0xc4, R19 ;  /* 0x000000c43c337824 */ /* 0x000fe200078e0213 */
[----:B------:R-:W-:Y:S01]  /*2940*/  P2R R174, PR, RZ, 0x40 ;  /* 0x00000040ffae7803 */ /* 0x000fe20000000000 */
[--C-:B------:R-:W-:Y:S01]  /*2950*/  IMAD R19, R78, 0xc4, R159.reuse ;  /* 0x000000c44e137824 */ /* 0x100fe200078e029f */
[----:B------:R-:W-:Y:S01]  /*2960*/  LEA.HI.SX32 R148, R49, R16, 0x1d ;  /* 0x0000001031947211 */ /* 0x000fe200078feaff */
[----:B------:R-:W-:Y:S01]  /*2970*/  IMAD R161, R80, 0xc4, R159 ;  /* 0x000000c450a17824 */ /* 0x000fe200078e029f */
[----:B------:R-:W-:Y:S01]  /*2980*/  LEA.HI.SX32 R157, R86, R25, 0x1d ;  /* 0x00000019569d7211 */ /* 0x000fe200078feaff */
[----:B------:R-:W-:Y:S01]  /*2990*/  IMAD R147, R147, 0xe, R50 ;  /* 0x0000000e93937824 */ /* 0x000fe200078e0232 */
[----:B------:R-:W-:Y:S01]  /*29a0*/  SHF.R.U32.HI R9, RZ, 0x1f, R96 ;  /* 0x0000001fff097819 */ /* 0x000fe20000011660 */
[----:B------:R-:W-:Y:S01]  /*29b0*/  IMAD R148, R148, 0xe, R51 ;  /* 0x0000000e94947824 */ /* 0x000fe200078e0233 */
[----:B------:R-:W-:Y:S01]  /*29c0*/  SHF.R.U32.HI R6, RZ, 0x1f, R27 ;  /* 0x0000001fff067819 */ /* 0x000fe2000001161b */
[----:B------:R-:W-:Y:S01]  /*29d0*/  IMAD R151, R151, 0xe, R30 ;  /* 0x0000000e97977824 */ /* 0x000fe200078e021e */
[----:B------:R-:W-:Y:S01]  /*29e0*/  SHF.R.U32.HI R25, RZ, 0x1f, R94 ;  /* 0x0000001fff197819 */ /* 0x000fe2000001165e */
[----:B------:R-:W-:Y:S01]  /*29f0*/  IMAD R155, R155, 0xe, R36 ;  /* 0x0000000e9b9b7824 */ /* 0x000fe200078e0224 */
[----:B------:R-:W-:Y:S01]  /*2a00*/  SHF.R.U32.HI R16, RZ, 0x1f, R31 ;  /* 0x0000001fff107819 */ /* 0x000fe2000001161f */
[----:B------:R-:W-:Y:S01]  /*2a10*/  IMAD R169, R0, -0x7, R107 ;  /* 0xfffffff900a97824 */ /* 0x000fe200078e026b */
[----:B------:R-:W-:-:S02]  /*2a20*/  P2R R181, PR, RZ, 0x8 ;  /* 0x00000008ffb57803 */ /* 0x000fc40000000000 */
[----:B------:R-:W-:Y:S02]  /*2a30*/  ISETP.LT.OR P6, PT, R17, 0xf, !P6 ;  /* 0x0000000f1100780c */ /* 0x000fe400077c1670 */
[----:B------:R-:W-:Y:S02]  /*2a40*/  LEA.HI.SX32 R158, R90, R23, 0x1d ;  /* 0x000000175a9e7211 */ /* 0x000fe400078feaff */
[----:B------:R-:W-:Y:S02]  /*2a50*/  ISETP.NE.AND P3, PT, R48, RZ, PT ;  /* 0x000000ff3000720c */ /* 0x000fe40003f65270 */
[----:B------:R-:W-:Y:S01]  /*2a60*/  IADD3 R55, R55, -0xf, RZ ;  /* 0xfffffff137377810 */ /* 0x000fe20007ffe0ff */
[----:B------:R-:W-:Y:S01]  /*2a70*/  IMAD R158, R158, 0xe, R29 ;  /* 0x0000000e9e9e7824 */ /* 0x000fe200078e021d */
[----:B------:R-:W-:Y:S02]  /*2a80*/  SHF.R.U32.HI R23, RZ, 0x1f, R10 ;  /* 0x0000001fff177819 */ /* 0x000fe4000001160a */
[----:B------:R-:W-:Y:S01]  /*2a90*/  LEA.HI.SX32 R160, R96, R9, 0x1d ;  /* 0x0000000960a07211 */ /* 0x000fe200078feaff */
[--C-:B------:R-:W-:Y:S01]  /*2aa0*/  IMAD R26, R26, 0xc4, R55.reuse ;  /* 0x000000c41a1a7824 */ /* 0x100fe200078e0237 */
[----:B------:R-:W-:Y:S01]  /*2ab0*/  ISETP.GE.AND P4, PT, R85, 0x1, PT ;  /* 0x000000015500780c */ /* 0x000fe20003f86270 */
[----:B------:R-:W-:Y:S01]  /*2ac0*/  IMAD R55, R34, 0xc4, R55 ;  /* 0x000000c422377824 */ /* 0x000fe200078e0237 */
[----:B------:R-:W-:Y:S01]  /*2ad0*/  LEA.HI.SX32 R6, R27, R6, 0x1d ;  /* 0x000000061b067211 */ /* 0x000fe200078feaff */
[----:B------:R-:W-:Y:S01]  /*2ae0*/  IMAD R160, R160, 0xe, R19 ;  /* 0x0000000ea0a07824 */ /* 0x000fe200078e0213 */
[----:B------:R-:W-:Y:S01]  /*2af0*/  LEA.HI.SX32 R159, R94, R25, 0x1d ;  /* 0x000000195e9f7211 */ /* 0x000fe200078feaff */
[----:B------:R-:W-:Y:S01]  /*2b00*/  IMAD R156, R156, 0xe, R55 ;  /* 0x0000000e9c9c7824 */ /* 0x000fe200078e0237 */
[----:B------:R-:W-:Y:S01]  /*2b10*/  LEA.HI.SX32 R16, R31, R16, 0x1d ;  /* 0x000000101f107211 */ /* 0x000fe200078feaff */
[----:B------:R-:W-:Y:S01]  /*2b20*/  IMAD R139, R6, 0xe, R21 ;  /* 0x0000000e068b7824 */ /* 0x000fe200078e0215 */
[----:B------:R-:W-:Y:S01]  /*2b30*/  SHF.R.U32.HI R9, RZ, 0x1f, R2 ;  /* 0x0000001fff097819 */ /* 0x000fe20000011602 */
[----:B------:R-:W-:Y:S01]  /*2b40*/  IMAD R159, R159, 0xe, R42 ;  /* 0x0000000e9f9f7824 */ /* 0x000fe200078e022a */
[----:B------:R-:W-:Y:S01]  /*2b50*/  P2R R182, PR, RZ, 0x40 ;  /* 0x00000040ffb67803 */ /* 0x000fe20000000000 */
[----:B------:R-:W-:Y:S01]  /*2b60*/  IMAD R161, R16, 0xe, R161 ;  /* 0x0000000e10a17824 */ /* 0x000fe200078e02a1 */
[----:B------:R-:W-:-:S02]  /*2b70*/  IADD3 R101, R101, -0xf, RZ ;  /* 0xfffffff165657810 */ /* 0x000fc40007ffe0ff */
[----:B------:R-:W-:Y:S02]  /*2b80*/  IADD3 R85, R85, -0xf, RZ ;  /* 0xfffffff155557810 */ /* 0x000fe40007ffe0ff */
[----:B------:R-:W-:Y:S01]  /*2b90*/  SHF.R.U32.HI R27, RZ, 0x1f, R68 ;  /* 0x0000001fff1b7819 */ /* 0x000fe20000011644 */
[--C-:B------:R-:W-:Y:S01]  /*2ba0*/  IMAD R153, R70, 0xc4, R101.reuse ;  /* 0x000000c446997824 */ /* 0x100fe200078e0265 */
[----:B------:R-:W-:Y:S01]  /*2bb0*/  SHF.R.U32.HI R35, RZ, 0x1f, R76 ;  /* 0x0000001fff237819 */ /* 0x000fe2000001164c */
[----:B------:R-:W-:Y:S01]  /*2bc0*/  IMAD R44, R44, 0xc4, R101 ;  /* 0x000000c42c2c7824 */ /* 0x000fe200078e0265 */
[----:B------:R-:W-:Y:S01]  /*2bd0*/  SHF.R.U32.HI R31, RZ, 0x1f, R98 ;  /* 0x0000001fff1f7819 */ /* 0x000fe20000011662 */
[--C-:B------:R-:W-:Y:S01]  /*2be0*/  IMAD R38, R38, 0xc4, R85.reuse ;  /* 0x000000c426267824 */ /* 0x100fe200078e0255 */
[----:B------:R-:W-:Y:S01]  /*2bf0*/  SHF.R.U32.HI R25, RZ, 0x1f, R12 ;  /* 0x0000001fff197819 */ /* 0x000fe2000001160c */
[----:B------:R-:W-:Y:S01]  /*2c00*/  IMAD R40, R40, 0xc4, R85 ;  /* 0x000000c428287824 */ /* 0x000fe200078e0255 */
[----:B------:R-:W-:Y:S01]  /*2c10*/  ISETP.LT.OR P6, PT, R13, 0xf, !P3 ;  /* 0x0000000f0d00780c */ /* 0x000fe20005fc1670 */
[----:B------:R-:W-:Y:S01]  /*2c20*/  IMAD R133, R133, 0xe, R101 ;  /* 0x0000000e85857824 */ /* 0x000fe200078e0265 */
[----:B------:R-:W-:Y:S01]  /*2c30*/  LEA.HI.SX32 R23, R10, R23, 0x1d ;  /* 0x000000170a177211 */ /* 0x000fe200078feaff */
[----:B------:R-:W-:Y:S01]  /*2c40*/  IMAD R153, R14, 0xe, R153 ;  /* 0x0000000e0e997824 */ /* 0x000fe200078e0299 */
[----:B------:R-:W-:Y:S01]  /*2c50*/  LEA.HI.SX32 R9, R2, R9, 0x1d ;  /* 0x0000000902097211 */ /* 0x000fe200078feaff */
[----:B------:R-:W-:Y:S01]  /*2c60*/  IMAD R157, R157, 0xe, R40 ;  /* 0x0000000e9d9d7824 */ /* 0x000fe200078e0228 */
[----:B------:R-:W-:Y:S01]  /*2c70*/  IADD3 R137, R171, 0x8b, RZ ;  /* 0x0000008bab897810 */ /* 0x000fe20007ffe0ff */
[----:B------:R-:W-:Y:S01]  /*2c80*/  IMAD R164, R23, 0xe, R26 ;  /* 0x0000000e17a47824 */ /* 0x000fe200078e021a */
[----:B------:R-:W-:Y:S01]  /*2c90*/  LEA.HI.SX32 R27, R68, R27, 0x1d ;  /* 0x0000001b441b7211 */ /* 0x000fe200078feaff */
[----:B------:R-:W-:Y:S01]  /*2ca0*/  HFMA2.MMA R23, -RZ, RZ, 0, 0 ;  /* 0x00000000ff177435 */ /* 0x000fe200000001ff */
[----:B------:R-:W-:Y:S01]  /*2cb0*/  LEA.HI.SX32 R35, R76, R35, 0x1d ;  /* 0x000000234c237211 */ /* 0x000fe200078feaff */
[----:B------:R-:W-:Y:S01]  /*2cc0*/  IMAD R163, R9, 0xe, R4 ;  /* 0x0000000e09a37824 */ /* 0x000fe200078e0204 */
[----:B------:R-:W-:Y:S01]  /*2cd0*/  LEA.HI.SX32 R31, R98, R31, 0x1d ;  /* 0x0000001f621f7211 */ /* 0x000fe200078feaff */
[----:B------:R-:W-:Y:S01]  /*2ce0*/  IMAD R137, R84, 0xc4, R137 ;  /* 0x000000c454897824 */ /* 0x000fe200078e0289 */
[----:B------:R-:W-:Y:S01]  /*2cf0*/  LEA.HI.SX32 R25, R12, R25, 0x1d ;  /* 0x000000190c197211 */ /* 0x000fe200078feaff */
[----:B------:R-:W-:Y:S01]  /*2d00*/  IMAD R152, R27, 0xe, R56 ;  /* 0x0000000e1b987824 */ /* 0x000fe200078e0238 */
[----:B------:R-:W-:Y:S01]  /*2d10*/  IADD3 R8, R8, -0x8, RZ ;  /* 0xfffffff808087810 */ /* 0x000fe20007ffe0ff */
[----:B------:R-:W-:Y:S01]  /*2d20*/  IMAD R154, R35, 0xe, R44 ;  /* 0x0000000e239a7824 */ /* 0x000fe200078e022c */
[----:B------:R-:W-:Y:S01]  /*2d30*/  P2R R183, PR, RZ, 0x40 ;  /* 0x00000040ffb77803 */ /* 0x000fe20000000000 */
[----:B------:R-:W-:Y:S01]  /*2d40*/  IMAD R165, R25, 0xe, R38 ;  /* 0x0000000e19a57824 */ /* 0x000fe200078e0226 */
[----:B------:R-:W-:Y:S01]  /*2d50*/  ISETP.LT.OR P6, PT, R15, 0xf, !P4 ;  /* 0x0000000f0f00780c */ /* 0x000fe200067c1670 */
[----:B------:R-:W-:Y:S01]  /*2d60*/  IMAD R162, R31, 0xe, R8 ;  /* 0x0000000e1fa27824 */ /* 0x000fe200078e0208 */
[----:B------:R-:W-:-:S02]  /*2d70*/  MOV R39, RZ ;  /* 0x000000ff00277202 */ /* 0x000fc40000000f00 */
[----:B------:R-:W-:Y:S02]  /*2d80*/  MOV R49, RZ ;  /* 0x000000ff00317202 */ /* 0x000fe40000000f00 */
[----:B------:R-:W-:Y:S02]  /*2d90*/  MOV R33, RZ ;  /* 0x000000ff00217202 */ /* 0x000fe40000000f00 */
[----:B------:R-:W-:Y:S02]  /*2da0*/  MOV R187, RZ ;  /* 0x000000ff00bb7202 */ /* 0x000fe40000000f00 */
[----:B------:R-:W-:Y:S02]  /*2db0*/  MOV R9, RZ ;  /* 0x000000ff00097202 */ /* 0x000fe40000000f00 */
[----:B------:R-:W-:Y:S02]  /*2dc0*/  MOV R19, RZ ;  /* 0x000000ff00137202 */ /* 0x000fe40000000f00 */
[----:B------:R-:W-:-:S02]  /*2dd0*/  MOV R191, RZ ;  /* 0x000000ff00bf7202 */ /* 0x000fc40000000f00 */
[----:B------:R-:W-:Y:S02]  /*2de0*/  IADD3 R171, R171, -0xf, RZ ;  /* 0xfffffff1abab7810 */ /* 0x000fe40007ffe0ff */
[----:B------:R-:W-:-:S02]  /*2df0*/  P2R R184, PR, RZ, 0x40 ;  /* 0x00000040ffb87803 */ /* 0x000fc40000000000 */
.L_x_3:
[----:B------:R-:W-:Y:S01]  /*2e00*/  ISETP.GE.AND P6, PT, R119, 0x1, PT ;  /* 0x000000017700780c */ /* 0x000fe20003fc6270 */
[----:B------:R-:W-:Y:S06]  /*2e10*/  BAR.SYNC 0x0 ;  /* 0x0000000000007b1d */ /* 0x000fec0000000000 */
[----:B------:R-:W-:Y:S02]  /*2e20*/  MOV R170, 0x4 ;  /* 0x0000000400aa7802 */ /* 0x000fe40000000f00 */
[----:B------:R-:W-:-:S02]  /*2e30*/  MOV R4, RZ ;  /* 0x000000ff00047202 */ /* 0x000fc40000000f00 */
[----:B------:R-:W-:Y:S02]  /*2e40*/  MOV R6, RZ ;  /* 0x000000ff00067202 */ /* 0x000fe40000000f00 */
[C---:B------:R-:W-:Y:S01]  /*2e50*/  @P6 IMAD R3, R166.reuse, 0x620, R135 ;  /* 0x00000620a6036824 */ /* 0x040fe200078e0287 */
[----:B------:R-:W-:Y:S01]  /*2e60*/  P2R R5, PR, RZ, 0x2 ;  /* 0x00000002ff057803 */ /* 0x000fe20000000000 */
[----:B------:R-:W-:Y:S01]  /*2e70*/  @P6 IMAD R15, R166, 0x620, R158 ;  /* 0x00000620a60f6824 */ /* 0x000fe200078e029e */
[----:B------:R-:W-:Y:S01]  /*2e80*/  MOV R10, RZ ;  /* 0x000000ff000a7202 */ /* 0x000fe20000000f00 */
[-C--:B------:R-:W-:Y:S01]  /*2e90*/  @P6 IMAD.WIDE R2, R3, R170.reuse, c[0x0][0x160] ;  /* 0x0000580003026625 */ /* 0x080fe200078e02aa */
[----:B------:R-:W-:Y:S02]  /*2ea0*/  MOV R8, RZ ;  /* 0x000000ff00087202 */ /* 0x000fe40000000f00 */
[----:B------:R-:W-:Y:S01]  /*2eb0*/  MOV R18, RZ ;  /* 0x000000ff00127202 */ /* 0x000fe20000000f00 */
[----:B------:R-:W-:Y:S01]  /*2ec0*/  @P6 IMAD.WIDE R14, R15, R170, c[0x0][0x160] ;  /* 0x000058000f0e6625 */ /* 0x000fe200078e02aa */
[----:B------:R0:W2:Y:S01]  /*2ed0*/  @P6 LDG.E.CONSTANT R4, [R2.64] ;  /* 0x0000000402046981 */ /* 0x0000a2000c1e9900 */
[----:B------:R-:W-:-:S02]  /*2ee0*/  MOV R22, RZ ;  /* 0x000000ff00167202 */ /* 0x000fc40000000f00 */
[----:B------:R-:W-:Y:S01]  /*2ef0*/  MOV R28, RZ ;  /* 0x000000ff001c7202 */ /* 0x000fe20000000f00 */
[----:B------:R1:W3:Y:S01]  /*2f00*/  @P6 LDG.E.CONSTANT R6, [R14.64] ;  /* 0x000000040e066981 */ /* 0x0002e2000c1e9900 */
[----:B------:R-:W-:Y:S02]  /*2f10*/  ISETP.GE.AND P6, PT, R118, 0x1, PT ;  /* 0x000000017600780c */ /* 0x000fe40003fc6270 */
[----:B------:R-:W-:Y:S02]  /*2f20*/  MOV R30, RZ ;  /* 0x000000ff001e7202 */ /* 0x000fe40000000f00 */
[----:B------:R-:W-:Y:S02]  /*2f30*/  MOV R34, RZ ;  /* 0x000000ff00227202 */ /* 0x000fe40000000f00 */
[----:B------:R-:W-:Y:S02]  /*2f40*/  MOV R32, RZ ;  /* 0x000000ff00207202 */ /* 0x000fe40000000f00 */
[----:B------:R-:W-:-:S02]  /*2f50*/  MOV R38, RZ ;  /* 0x000000ff00267202 */ /* 0x000fc40000000f00 */
[----:B------:R-:W-:Y:S02]  /*2f60*/  MOV R36, RZ ;  /* 0x000000ff00247202 */ /* 0x000fe40000000f00 */
[----:B------:R-:W-:Y:S01]  /*2f70*/  MOV R42, RZ ;  /* 0x000000ff002a7202 */ /* 0x000fe20000000f00 */
[C---:B------:R-:W-:Y:S01]  /*2f80*/  @P6 IMAD R13, R166.reuse, 0x620, R134 ;  /* 0x00000620a60d6824 */ /* 0x040fe200078e0286 */
[----:B------:R-:W-:Y:S01]  /*2f90*/  MOV R40, RZ ;  /* 0x000000ff00287202 */ /* 0x000fe20000000f00 */
[----:B------:R-:W-:Y:S01]  /*2fa0*/  @P6 IMAD R17, R166, 0x620, R155 ;  /* 0x00000620a6116824 */ /* 0x000fe200078e029b */
[----:B------:R-:W-:Y:S01]  /*2fb0*/  MOV R46, RZ ;  /* 0x000000ff002e7202 */ /* 0x000fe20000000f00 */
[-C--:B------:R-:W-:Y:S01]  /*2fc0*/  @P6 IMAD.WIDE R12, R13, R170.reuse, c[0x0][0x160] ;  /* 0x000058000d0c6625 */ /* 0x080fe200078e02aa */
[----:B------:R-:W-:Y:S02]  /*2fd0*/  MOV R44, RZ ;  /* 0x000000ff002c7202 */ /* 0x000fe40000000f00 */
[----:B------:R-:W-:Y:S01]  /*2fe0*/  MOV R48, RZ ;  /* 0x000000ff00307202 */ /* 0x000fe20000000f00 */
[----:B------:R-:W-:Y:S01]  /*2ff0*/  @P6 IMAD.WIDE R16, R17, R170, c[0x0][0x160] ;  /* 0x0000580011106625 */ /* 0x000fe200078e02aa */
[----:B------:R4:W5:Y:S01]  /*3000*/  @P6 LDG.E.CONSTANT R10, [R12.64] ;  /* 0x000000040c0a6981 */ /* 0x000962000c1e9900 */
[----:B------:R-:W-:-:S02]  /*3010*/  ISETP.NE.AND P1, PT, R182, RZ, PT ;  /* 0x000000ffb600720c */ /* 0x000fc40003f25270 */
[----:B------:R-:W-:Y:S01]  /*3020*/  P2R R24, PR, RZ, 0x8 ;  /* 0x00000008ff187803 */ /* 0x000fe20000000000 */
[----:B------:R0:W2:Y:S01]  /*3030*/  @P6 LDG.E.CONSTANT R8, [R16.64] ;  /* 0x0000000410086981 */ /* 0x0000a2000c1e9900 */
[----:B------:R-:W-:Y:S02]  /*3040*/  ISETP.GE.AND P6, PT, R113, 0x1, PT ;  /* 0x000000017100780c */ /* 0x000fe40003fc6270 */
[----:B------:R-:W-:Y:S02]  /*3050*/  ISETP.NE.AND P3, PT, R183, RZ, PT ;  /* 0x000000ffb700720c */ /* 0x000fe40003f65270 */
[----:B------:R-:W-:Y:S02]  /*3060*/  P2R R25, PR, RZ, 0x10 ;  /* 0x00000010ff197803 */ /* 0x000fe40000000000 */
[----:B------:R-:W-:Y:S02]  /*3070*/  MOV R54, RZ ;  /* 0x000000ff00367202 */ /* 0x000fe40000000f00 */
[----:B------:R-:W-:-:S05]  /*3080*/  ISETP.NE.AND P4, PT, R184, RZ, PT ;  /* 0x000000ffb800720c */ /* 0x000fca0003f85270 */
[C---:B0-----:R-:W-:Y:S02]  /*3090*/  @P6 IMAD R3, R166.reuse, 0x620, R139 ;  /* 0x00000620a6036824 */ /* 0x041fe400078e028b */
[----:B-1----:R-:W-:Y:S02]  /*30a0*/  @P6 IMAD R15, R166, 0x620, R140 ;  /* 0x00000620a60f6824 */ /* 0x002fe400078e028c */
[----:B------:R-:W-:-:S04]  /*30b0*/  @P6 IMAD.WIDE R2, R3, R170, c[0x0][0x160] ;  /* 0x0000580003026625 */ /* 0x000fc800078e02aa */
[----:B------:R-:W-:Y:S01]  /*30c0*/  @P6 IMAD.WIDE R14, R15, R170, c[0x0][0x160] ;  /* 0x000058000f0e6625 */ /* 0x000fe200078e02aa */
[----:B------:R0:W2:Y:S04]  /*30d0*/  @P6 LDG.E.CONSTANT R18, [R2.64] ;  /* 0x0000000402126981 */ /* 0x0000a8000c1e9900 */
[----:B------:R1:W2:Y:S01]  /*30e0*/  @P6 LDG.E.CONSTANT R22, [R14.64] ;  /* 0x000000040e166981 */ /* 0x0002a2000c1e9900 */
[----:B------:R-:W-:-:S13]  /*30f0*/  ISETP.GE.AND P6, PT, R114, 0x1, PT ;  /* 0x000000017200780c */ /* 0x000fda0003fc6270 */
[C---:B----4-:R-:W-:Y:S02]  /*3100*/  @P6 IMAD R13, R166.reuse, 0x620, R141 ;  /* 0x00000620a60d6824 */ /* 0x050fe400078e028d */
[----:B------:R-:W-:Y:S02]  /*3110*/  @P6 IMAD R17, R166, 0x620, R142 ;  /* 0x00000620a6116824 */ /* 0x000fe400078e028e */
[----:B------:R-:W-:-:S04]  /*3120*/  @P6 IMAD.WIDE R12, R13, R170, c[0x0][0x160] ;  /* 0x000058000d0c6625 */ /* 0x000fc800078e02aa */
[----:B------:R-:W-:Y:S01]  /*3130*/  @P6 IMAD.WIDE R16, R17, R170, c[0x0][0x160] ;  /* 0x0000580011106625 */ /* 0x000fe200078e02aa */
[----:B------:R4:W2:Y:S04]  /*3140*/  @P6 LDG.E.CONSTANT R28, [R12.64] ;  /* 0x000000040c1c6981 */ /* 0x0008a8000c1e9900 */
[----:B------:R0:W2:Y:S01]  /*3150*/  @P6 LDG.E.CONSTANT R30, [R16.64] ;  /* 0x00000004101e6981 */ /* 0x0000a2000c1e9900 */
[----:B------:R-:W-:-:S13]  /*3160*/  ISETP.GE.AND P6, PT, R115, 0x1, PT ;  /* 0x000000017300780c */ /* 0x000fda0003fc6270 */
        /* <DEDUP_REMOVED lines=27> */
[----:B------:R-:W-:-:S13]  /*3320*/  ISETP.LT.OR P6, PT, R107, 0xf, !P6 ;  /* 0x0000000f6b00780c */ /* 0x000fda00077c1670 */
[----:B0-----:R-:W-:-:S04]  /*3330*/  @!P6 IMAD R3, R166, 0x620, R171 ;  /* 0x00000620a603e824 */ /* 0x001fc800078e02ab */
[----:B------:R-:W-:-:S05]  /*3340*/  @!P6 IMAD.WIDE R2, R3, R170, c[0x0][0x160] ;  /* 0x000058000302e625 */ /* 0x000fca00078e02aa */
[----:B------:R0:W2:Y:S01]  /*3350*/  @!P6 LDG.E.CONSTANT R48, [R2.64] ;  /* 0x000000040230e981 */ /* 0x0000a2000c1e9900 */
[----:B------:R-:W-:-:S13]  /*3360*/  ISETP.GT.AND P6, PT, R107, 0x7, PT ;  /* 0x000000076b00780c */ /* 0x000fda0003fc4270 */
[----:B-1----:R-:W-:-:S04]  /*3370*/  @!P6 IMAD R15, R166, 0x620, R162 ;  /* 0x00000620a60fe824 */ /* 0x002fc800078e02a2 */
[----:B------:R-:W-:-:S06]  /*3380*/  @!P6 IMAD.WIDE R14, R15, R170, c[0x0][0x160] ;  /* 0x000058000f0ee625 */ /* 0x000fcc00078e02aa */
[----:B------:R-:W2:Y:S04]  /*3390*/  @!P6 LDG.E.CONSTANT R14, [R14.64] ;  /* 0x000000040e0ee981 */ /* 0x000ea8000c1e9900 */
[----:B--2---:R1:W-:Y:S01]  /*33a0*/  @!P6 STS [R107.X4+0x1c00], R14 ;  /* 0x001c000e6b00e388 */ /* 0x0043e20000004800 */
[----:B------:R-:W-:-:S13]  /*33b0*/  ISETP.GT.AND P6, PT, R107, 0x1f, PT ;  /* 0x0000001f6b00780c */ /* 0x000fda0003fc4270 */
[----:B------:R-:W-:-:S04]  /*33c0*/  @!P6 IMAD R17, R166, 0x48, R112 ;  /* 0x00000048a611e824 */ /* 0x000fc800078e0270 */
[----:B------:R-:W-:-:S06]  /*33d0*/  @!P6 IMAD.WIDE R16, R17, R170, c[0x0][0x168] ;  /* 0x00005a001110e625 */ /* 0x000fcc00078e02aa */
[----:B------:R2:W3:Y:S01]  /*33e0*/  @!P6 LDG.E.CONSTANT R16, [R16.64] ;  /* 0x000000041010e981 */ /* 0x0004e2000c1e9900 */
[C---:B----4-:R-:W-:Y:S02]  /*33f0*/  @!P1 IMAD R13, R166.reuse, 0x620, R163 ;  /* 0x00000620a60d9824 */ /* 0x050fe400078e02a3 */
[----:B0-----:R-:W-:Y:S02]  /*3400*/  @P2 IMAD R3, R166, 0x620, R133 ;  /* 0x00000620a6032824 */ /* 0x001fe400078e0285 */
[----:B------:R-:W-:Y:S01]  /*3410*/  @!P1 IMAD.WIDE R12, R13, R170, c[0x0][0x160] ;  /* 0x000058000d0c9625 */ /* 0x000fe200078e02aa */
[----:B------:R-:W-:-:S03]  /*3420*/  MOV R52, RZ ;  /* 0x000000ff00347202 */ /* 0x000fc60000000f00 */
[-C--:B------:R-:W-:Y:S01]  /*3430*/  @P2 IMAD.WIDE R2, R3, R170.reuse, c[0x0][0x160] ;  /* 0x0000580003022625 */ /* 0x080fe200078e02aa */
[----:B------:R0:W4:Y:S01]  /*3440*/  @!P1 LDG.E.CONSTANT R54, [R12.64] ;  /* 0x000000040c369981 */ /* 0x000122000c1e9900 */
[----:B------:R-:W-:Y:S02]  /*3450*/  ISETP.NE.AND P1, PT, R5, RZ, PT ;  /* 0x000000ff0500720c */ /* 0x000fe40003f25270 */
[----:B------:R-:W-:Y:S01]  /*3460*/  @P5 IMAD R15, R166, 0x620, R160 ;  /* 0x00000620a60f5824 */ /* 0x000fe200078e02a0 */
[----:B------:R-:W-:Y:S01]  /*3470*/  MOV R56, RZ ;  /* 0x000000ff00387202 */ /* 0x000fe20000000f00 */
[----:B------:R0:W4:Y:S01]  /*3480*/  @P2 LDG.E.CONSTANT R52, [R2.64] ;  /* 0x0000000402342981 */ /* 0x000122000c1e9900 */
[----:B------:R-:W-:Y:S01]  /*3490*/  P2R R29, PR, RZ, 0x4 ;  /* 0x00000004ff1d7803 */ /* 0x000fe20000000000 */
[----:B-1----:R-:W-:Y:S01]  /*34a0*/  @P5 IMAD.WIDE R14, R15, R170, c[0x0][0x160] ;  /* 0x000058000f0e5625 */ /* 0x002fe200078e02aa */
[----:B------:R-:W-:-:S03]  /*34b0*/  ISETP.NE.AND P2, PT, R176, RZ, PT ;  /* 0x000000ffb000720c */ /* 0x000fc60003f45270 */
[C---:B------:R-:W-:Y:S01]  /*34c0*/  @!P3 IMAD R5, R166.reuse, 0x620, R164 ;  /* 0x00000620a605b824 */ /* 0x040fe200078e02a4 */
[----:B------:R-:W-:Y:S01]  /*34d0*/  MOV R58, RZ ;  /* 0x000000ff003a7202 */ /* 0x000fe20000000f00 */
[C---:B------:R-:W-:Y:S01]  /*34e0*/  @P0 IMAD R7, R166.reuse, 0x620, R143 ;  /* 0x00000620a6070824 */ /* 0x040fe200078e028f */
[----:B------:R1:W4:Y:S01]  /*34f0*/  @P5 LDG.E.CONSTANT R56, [R14.64] ;  /* 0x000000040e385981 */ /* 0x000322000c1e9900 */
[----:B------:R-:W-:Y:S01]  /*3500*/  @!P4 IMAD R11, R166, 0x620, R165 ;  /* 0x00000620a60bc824 */ /* 0x000fe200078e02a5 */
[----:B------:R-:W-:Y:S01]  /*3510*/  MOV R60, RZ ;  /* 0x000000ff003c7202 */ /* 0x000fe20000000f00 */
[----:B0-----:R-:W-:Y:S01]  /*3520*/  @!P3 IMAD.WIDE R2, R5, R170, c[0x0][0x160] ;  /* 0x000058000502b625 */ /* 0x001fe200078e02aa */
[----:B------:R-:W-:-:S03]  /*3530*/  MOV R62, RZ ;  /* 0x000000ff003e7202 */ /* 0x000fc60000000f00 */
[-C--:B------:R-:W-:Y:S01]  /*3540*/  @P0 IMAD.WIDE R12, R7, R170.reuse, c[0x0][0x160] ;  /* 0x00005800070c0625 */ /* 0x080fe200078e02aa */
[----:B------:R0:W4:Y:S03]  /*3550*/  @!P3 LDG.E.CONSTANT R58, [R2.64] ;  /* 0x00000004023ab981 */ /* 0x000126000c1e9900 */
[----:B-1----:R-:W-:Y:S01]  /*3560*/  @!P4 IMAD.WIDE R14, R11, R170, c[0x0][0x160] ;  /* 0x000058000b0ec625 */ /* 0x002fe200078e02aa */
[----:B------:R-:W-:Y:S01]  /*3570*/  MOV R64, RZ ;  /* 0x000000ff00407202 */ /* 0x000fe20000000f00 */
[----:B------:R1:W4:Y:S02]  /*3580*/  @P0 LDG.E.CONSTANT R60, [R12.64] ;  /* 0x000000040c3c0981 */ /* 0x000324000c1e9900 */
[----:B--2---:R-:W-:Y:S01]  /*3590*/  @P1 IMAD R17, R166, 0x620, R149 ;  /* 0x00000620a6111824 */ /* 0x004fe200078e0295 */
[----:B------:R-:W-:Y:S01]  /*35a0*/  ISETP.NE.AND P3, PT, R24, RZ, PT ;  /* 0x000000ff1800720c */ /* 0x000fe20003f65270 */
[----:B------:R2:W4:Y:S01]  /*35b0*/  @!P4 LDG.E.CONSTANT R62, [R14.64] ;  /* 0x000000040e3ec981 */ /* 0x000522000c1e9900 */
[----:B------:R-:W-:-:S02]  /*35c0*/  MOV R66, RZ ;  /* 0x000000ff00427202 */ /* 0x000fc40000000f00 */
[----:B------:R-:W-:Y:S02]  /*35d0*/  P2R R24, PR, RZ, 0x1 ;  /* 0x00000001ff187803 */ /* 0x000fe40000000000 */
[----:B------:R-:W-:Y:S02]  /*35e0*/  ISETP.NE.AND P0, PT, R174, RZ, PT ;  /* 0x000000ffae00720c */ /* 0x000fe40003f05270 */
[----:B------:R-:W-:Y:S01]  /*35f0*/  ISETP.NE.AND P4, PT, R25, RZ, PT ;  /* 0x000000ff1900720c */ /* 0x000fe20003f85270 */
[----:B------:R-:W-:Y:S01]  /*3600*/  @!P2 IMAD R25, R166, 0x620, R144 ;  /* 0x00000620a619a824 */ /* 0x000fe200078e0290 */
[----:B------:R-:W-:Y:S02]  /*3610*/  P2R R26, PR, RZ, 0x20 ;  /* 0x00000020ff1a7803 */ /* 0x000fe40000000000 */
[----:B------:R-:W-:Y:S02]  /*3620*/  MOV R74, RZ ;  /* 0x000000ff004a7202 */ /* 0x000fe40000000f00 */
[----:B------:R-:W-:-:S02]  /*3630*/  ISETP.NE.AND P5, PT, R181, RZ, PT ;  /* 0x000000ffb500720c */ /* 0x000fc40003fa5270 */
[----:B------:R-:W-:-:S03]  /*3640*/  MOV R68, RZ ;  /* 0x000000ff00447202 */ /* 0x000fc60000000f00 */
[C---:B------:R-:W-:Y:S02]  /*3650*/  @P0 IMAD R5, R166.reuse, 0x620, R159 ;  /* 0x00000620a6050824 */ /* 0x040fe400078e029f */
[----:B------:R-:W-:Y:S02]  /*3660*/  @P3 IMAD R11, R166, 0x620, R156 ;  /* 0x00000620a60b3824 */ /* 0x000fe400078e029c */
[----:B0-----:R-:W-:Y:S01]  /*3670*/  @P0 IMAD.WIDE R2, R5, R170, c[0x0][0x160] ;  /* 0x0000580005020625 */ /* 0x001fe200078e02aa */
[----:B------:R-:W-:-:S03]  /*3680*/  MOV R70, RZ ;  /* 0x000000ff00467202 */ /* 0x000fc60000000f00 */
[C---:B------:R-:W-:Y:S01]  /*3690*/  @!P5 IMAD R7, R166.reuse, 0x620, R161 ;  /* 0x00000620a607d824 */ /* 0x040fe200078e02a1 */
[----:B------:R-:W-:Y:S01]  /*36a0*/  MOV R72, RZ ;  /* 0x000000ff00487202 */ /* 0x000fe20000000f00 */
[----:B------:R-:W-:Y:S01]  /*36b0*/  @P4 IMAD R27, R166, 0x620, R157 ;  /* 0x00000620a61b4824 */ /* 0x000fe200078e029d */
[----:B------:R0:W4:Y:S01]  /*36c0*/  @P0 LDG.E.CONSTANT R68, [R2.64] ;  /* 0x0000000402440981 */ /* 0x000122000c1e9900 */
[----:B-1----:R-:W-:Y:S01]  /*36d0*/  @!P5 IMAD.WIDE R12, R7, R170, c[0x0][0x160] ;  /* 0x00005800070cd625 */ /* 0x002fe200078e02aa */
[----:B------:R-:W-:-:S03]  /*36e0*/  MOV R76, RZ ;  /* 0x000000ff004c7202 */ /* 0x000fc60000000f00 */
[----:B--2---:R-:W-:Y:S01]  /*36f0*/  @P3 IMAD.WIDE R14, R11, R170, c[0x0][0x160] ;  /* 0x000058000b0e3625 */ /* 0x004fe200078e02aa */
[----:B------:R-:W-:Y:S01]  /*3700*/  MOV R78, RZ ;  /* 0x000000ff004e7202 */ /* 0x000fe20000000f00 */
[----:B------:R1:W2:Y:S02]  /*3710*/  @!P5 LDG.E.CONSTANT R70, [R12.64] ;  /* 0x000000040c46d981 */ /* 0x0002a4000c1e9900 */
[----:B------:R-:W-:Y:S01]  /*3720*/  IMAD R11, R166, 0x48, R120 ;  /* 0x00000048a60b7824 */ /* 0x000fe200078e0278 */
[----:B------:R-:W-:Y:S01]  /*3730*/  ISETP.NE.AND P0, PT, R24, RZ, PT ;  /* 0x000000ff1800720c */ /* 0x000fe20003f05270 */
[----:B------:R0:W2:Y:S01]  /*3740*/  @P3 LDG.E.CONSTANT R72, [R14.64] ;  /* 0x000000040e483981 */ /* 0x0000a2000c1e9900 */
[----:B------:R-:W-:Y:S01]  /*3750*/  MOV R80, RZ ;  /* 0x000000ff00507202 */ /* 0x000fe20000000f00 */
[----:B------:R-:W-:Y:S01]  /*3760*/  IMAD R51, R166, 0x48, R122 ;  /* 0x00000048a6337824 */ /* 0x000fe200078e027a */
[----:B------:R-:W-:-:S03]  /*3770*/  ISETP.NE.AND P5, PT, R26, RZ, PT ;  /* 0x000000ff1a00720c */ /* 0x000fc60003fa5270 */
[----:B------:R-:W-:-:S04]  /*3780*/  IMAD.WIDE R50, R51, R170, c[0x0][0x168] ;  /* 0x00005a0033327625 */ /* 0x000fc800078e02aa */
[----:B0-----:R-:W-:Y:S01]  /*3790*/  IMAD.WIDE R14, R11, R170, c[0x0][0x168] ;  /* 0x00005a000b0e7625 */ /* 0x001fe200078e02aa */
[----:B------:R0:W2:Y:S04]  /*37a0*/  LDG.E.CONSTANT R86, [R50.64] ;  /* 0x0000000432567981 */ /* 0x0000a8000c1e9900 */
[----:B------:R0:W2:Y:S01]  /*37b0*/  LDG.E.CONSTANT R84, [R14.64] ;  /* 0x000000040e547981 */ /* 0x0000a2000c1e9900 */
[C---:B------:R-:W-:Y:S02]  /*37c0*/  IMAD R11, R166.reuse, 0x48, R111 ;  /* 0x00000048a60b7824 */ /* 0x040fe400078e026f */
[----:B0-----:R-:W-:-:S04]  /*37d0*/  IMAD R15, R166, 0x48, R131 ;  /* 0x00000048a60f7824 */ /* 0x001fc800078e0283 */
[----:B------:R-:W-:-:S05]  /*37e0*/  IMAD.WIDE R14, R15, R170, c[0x0][0x168] ;  /* 0x00005a000f0e7625 */ /* 0x000fca00078e02aa */
[----:B------:R0:W2:Y:S04]  /*37f0*/  LDG.E.CONSTANT R98, [R14.64] ;  /* 0x000000040e627981 */ /* 0x0000a8000c1e9900 */
[----:B---3--:R3:W-:Y:S01]  /*3800*/  @!P6 STS [R107.X4+0x2da0], R16 ;  /* 0x002da0106b00e388 */ /* 0x0087e20000004800 */
[----:B------:R-:W-:Y:S01]  /*3810*/  ISETP.NE.AND P6, PT, R180, RZ, PT ;  /* 0x000000ffb400720c */ /* 0x000fe20003fc5270 */
[----:B---3--:R-:W-:-:S12]  /*3820*/  @P1 IMAD.WIDE R16, R17, R170, c[0x0][0x160] ;  /* 0x0000580011101625 */ /* 0x008fd800078e02aa */
[----:B------:R-:W-:Y:S01]  /*3830*/  @!P6 IMAD R21, R166, 0x620, R153 ;  /* 0x00000620a615e824 */ /* 0x000fe200078e0299 */
[----:B------:R3:W2:Y:S03]  /*3840*/  @P1 LDG.E.CONSTANT R64, [R16.64] ;  /* 0x0000000410401981 */ /* 0x0006a6000c1e9900 */
[----:B------:R-:W-:-:S05]  /*3850*/  @!P6 IMAD.WIDE R20, R21, R170, c[0x0][0x160] ;  /* 0x000058001514e625 */ /* 0x000fca00078e02aa */
[----:B------:R0:W2:Y:S01]  /*3860*/  @!P6 LDG.E.CONSTANT R66, [R20.64] ;  /* 0x000000041442e981 */ /* 0x0000a2000c1e9900 */
[----:B------:R-:W-:Y:S01]  /*3870*/  ISETP.NE.AND P6, PT, R178, RZ, PT ;  /* 0x000000ffb200720c */ /* 0x000fe20003fc5270 */
[----:B---3--:R-:W-:-:S05]  /*3880*/  @!P2 IMAD.WIDE R16, R25, R170, c[0x0][0x160] ;  /* 0x000058001910a625 */ /* 0x008fca00078e02aa */
[----:B------:R3:W2:Y:S01]  /*3890*/  @!P2 LDG.E.CONSTANT R74, [R16.64] ;  /* 0x00000004104aa981 */ /* 0x0006a2000c1e9900 */
[----:B------:R-:W-:Y:S01]  /*38a0*/  ISETP.NE.AND P2, PT, R29, RZ, PT ;  /* 0x000000ff1d00720c */ /* 0x000fe20003f45270 */
[----:B------:R-:W-:-:S05]  /*38b0*/  IMAD R25, R166, 0x48, R130 ;  /* 0x00000048a6197824 */ /* 0x000fca00078e0282 */
[----:B------:R-:W-:Y:S02]  /*38c0*/  @!P6 IMAD R5, R166, 0x620, R150 ;  /* 0x00000620a605e824 */ /* 0x000fe400078e0296 */
[----:B0-----:R-:W-:-:S04]  /*38d0*/  @P4 IMAD.WIDE R20, R27, R170, c[0x0][0x160] ;  /* 0x000058001b144625 */ /* 0x001fc800078e02aa */
[-C--:B------:R-:W-:Y:S01]  /*38e0*/  @!P6 IMAD.WIDE R2, R5, R170.reuse, c[0x0][0x160] ;  /* 0x000058000502e625 */ /* 0x080fe200078e02aa */
[----:B------:R0:W2:Y:S03]  /*38f0*/  @P4 LDG.E.CONSTANT R76, [R20.64] ;  /* 0x00000004144c4981 */ /* 0x0000a6000c1e9900 */
[----:B------:R-:W-:Y:S01]  /*3900*/  @P2 IMAD R7, R166, 0x620, R154 ;  /* 0x00000620a6072824 */ /* 0x000fe200078e029a */
[----:B------:R0:W2:Y:S01]  /*3910*/  @!P6 LDG.E.CONSTANT R78, [R2.64] ;  /* 0x00000004024ee981 */ /* 0x0000a2000c1e9900 */
[----:B------:R-:W-:Y:S02]  /*3920*/  IMAD R5, R106, 0x12000, R107 ;  /* 0x000120006a057824 */ /* 0x000fe400078e026b */
[----:B---3--:R-:W-:Y:S02]  /*3930*/  IMAD R17, R166, 0x48, R108 ;  /* 0x00000048a6117824 */ /* 0x008fe400078e026c */
[----:B-1----:R-:W-:-:S04]  /*3940*/  @P2 IMAD.WIDE R12, R7, R170, c[0x0][0x160] ;  /* 0x00005800070c2625 */ /* 0x002fc800078e02aa */
[-C--:B------:R-:W-:Y:S01]  /*3950*/  IMAD.WIDE R24, R25, R170.reuse, c[0x0][0x168] ;  /* 0x00005a0019187625 */ /* 0x080fe200078e02aa */
[----:B------:R1:W3:Y:S03]  /*3960*/  @P2 LDG.E.CONSTANT R80, [R12.64] ;  /* 0x000000040c502981 */ /* 0x0002e6000c1e9900 */
[----:B------:R-:W-:Y:S01]  /*3970*/  IMAD R5, R166, 0x48, R5 ;  /* 0x00000048a6057824 */ /* 0x000fe200078e0205 */
[----:B------:R1:W3:Y:S01]  /*3980*/  LDG.E.CONSTANT R82, [R24.64] ;  /* 0x0000000418527981 */ /* 0x0002e2000c1e9900 */
[----:B------:R-:W-:-:S04]  /*3990*/  IMAD.WIDE R16, R17, R170, c[0x0][0x168] ;  /* 0x00005a0011107625 */ /* 0x000fc800078e02aa */
[C---:B------:R-:W-:Y:S01]  /*39a0*/  IMAD R27, R166.reuse, 0x48, R128 ;  /* 0x00000048a61b7824 */ /* 0x040fe200078e0280 */
[----:B------:R1:W3:Y:S01]  /*39b0*/  LDG.E.CONSTANT R88, [R16.64] ;  /* 0x0000000410587981 */ /* 0x0002e2000c1e9900 */
[C---:B0-----:R-:W-:Y:S02]  /*39c0*/  IMAD R21, R166.reuse, 0x48, R124 ;  /* 0x00000048a6157824 */ /* 0x041fe400078e027c */
[----:B------:R-:W-:Y:S02]  /*39d0*/  IMAD R7, R166, 0x48, R126 ;  /* 0x00000048a6077824 */ /* 0x000fe400078e027e */
[----:B------:R-:W-:-:S04]  /*39e0*/  IMAD.WIDE R2, R5, R170, c[0x0][0x168] ;  /* 0x00005a0005027625 */ /* 0x000fc800078e02aa */
[-C--:B------:R-:W-:Y:S01]  /*39f0*/  IMAD.WIDE R26, R27, R170.reuse, c[0x0][0x168] ;  /* 0x00005a001b1a7625 */ /* 0x080fe200078e02aa */
[----:B------:R0:W3:Y:S03]  /*3a00*/  LDG.E.CONSTANT R50, [R2.64] ;  /* 0x0000000402327981 */ /* 0x0000e6000c1e9900 */
[-C--:B------:R-:W-:Y:S01]  /*3a10*/  IMAD.WIDE R20, R21, R170.reuse, c[0x0][0x168] ;  /* 0x00005a0015147625 */ /* 0x080fe200078e02aa */
[----:B------:R0:W3:Y:S03]  /*3a20*/  LDG.E.CONSTANT R96, [R2.64+0x1f800] ;  /* 0x01f8000402607981 */ /* 0x0000e6000c1e9900 */
[----:B-1----:R-:W-:Y:S01]  /*3a30*/  IMAD.WIDE R24, R7, R170, c[0x0][0x168] ;  /* 0x00005a0007187625 */ /* 0x002fe200078e02aa */
[----:B------:R0:W3:Y:S03]  /*3a40*/  LDG.E.CONSTANT R104, [R2.64+0x3f000] ;  /* 0x03f0000402687981 */ /* 0x0000e6000c1e9900 */
[C---:B------:R-:W-:Y:S01]  /*3a50*/  IMAD R13, R166.reuse, 0x48, R110 ;  /* 0x00000048a60d7824 */ /* 0x040fe200078e026e */
[----:B------:R1:W3:Y:S01]  /*3a60*/  LDG.E.CONSTANT R90, [R20.64] ;  /* 0x00000004145a7981 */ /* 0x0002e2000c1e9900 */
[----:B------:R-:W-:-:S02]  /*3a70*/  IMAD R17, R166, 0x48, R121 ;  /* 0x00000048a6117824 */ /* 0x000fc400078e0279 */
[----:B------:R-:W-:Y:S01]  /*3a80*/  IMAD R5, R166, 0x48, R123 ;  /* 0x00000048a6057824 */ /* 0x000fe200078e027b */
[----:B------:R1:W3:Y:S01]  /*3a90*/  LDG.E.CONSTANT R92, [R24.64] ;  /* 0x00000004185c7981 */ /* 0x0002e2000c1e9900 */
[----:B------:R-:W-:-:S03]  /*3aa0*/  IMAD.WIDE R12, R13, R170, c[0x0][0x168] ;  /* 0x00005a000d0c7625 */ /* 0x000fc600078e02aa */
[----:B------:R4:W3:Y:S01]  /*3ab0*/  LDG.E.CONSTANT R26, [R26.64] ;  /* 0x000000041a1a7981 */ /* 0x0008e2000c1e9900 */
[----:B------:R-:W-:-:S03]  /*3ac0*/  IMAD.WIDE R16, R17, R170, c[0x0][0x168] ;  /* 0x00005a0011107625 */ /* 0x000fc600078e02aa */
[----:B------:R4:W3:Y:S01]  /*3ad0*/  LDG.E.CONSTANT R94, [R12.64] ;  /* 0x000000040c5e7981 */ /* 0x0008e2000c1e9900 */
[----:B0-----:R-:W-:-:S03]  /*3ae0*/  IMAD.WIDE R2, R5, R170, c[0x0][0x168] ;  /* 0x00005a0005027625 */ /* 0x001fc600078e02aa */
[----:B------:R0:W3:Y:S01]  /*3af0*/  LDG.E.CONSTANT R100, [R16.64] ;  /* 0x0000000410647981 */ /* 0x0000e2000c1e9900 */
[C---:B-1----:R-:W-:Y:S02]  /*3b00*/  IMAD R21, R166.reuse, 0x48, R109 ;  /* 0x00000048a6157824 */ /* 0x042fe400078e026d */
[C---:B------:R-:W-:Y:S01]  /*3b10*/  IMAD R25, R166.reuse, 0x48, R125 ;  /* 0x00000048a6197824 */ /* 0x040fe200078e027d */
[----:B------:R1:W3:Y:S01]  /*3b20*/  LDG.E.CONSTANT R102, [R2.64] ;  /* 0x0000000402667981 */ /* 0x0002e2000c1e9900 */
[C---:B------:R-:W-:Y:S02]  /*3b30*/  IMAD R5, R166.reuse, 0x48, R127 ;  /* 0x00000048a6057824 */ /* 0x040fe400078e027f */
[C---:B------:R-:W-:Y:S02]  /*3b40*/  IMAD R7, R166.reuse, 0x48, R129 ;  /* 0x00000048a6077824 */ /* 0x040fe400078e0281 */
[----:B----4-:R-:W-:Y:S02]  /*3b50*/  IMAD R27, R166, 0x48, R132 ;  /* 0x00000048a61b7824 */ /* 0x010fe400078e0284 */
[----:B------:R-:W-:-:S04]  /*3b60*/  IMAD.WIDE R20, R21, R170, c[0x0][0x168] ;  /* 0x00005a0015147625 */ /* 0x000fc800078e02aa */
[-C--:B------:R-:W-:Y:S02]  /*3b70*/  IMAD.WIDE R24, R25, R170.reuse, c[0x0][0x168] ;  /* 0x00005a0019187625 */ /* 0x080fe400078e02aa */
[----:B------:R-:W4:Y:S02]  /*3b80*/  LDG.E.CONSTANT R20, [R20.64] ;  /* 0x0000000414147981 */ /* 0x000f24000c1e9900 */
[-C--:B------:R-:W-:Y:S02]  /*3b90*/  IMAD.WIDE R12, R5, R170.reuse, c[0x0][0x168] ;  /* 0x00005a00050c7625 */ /* 0x080fe400078e02aa */
[----:B------:R-:W4:Y:S02]  /*3ba0*/  LDG.E.CONSTANT R24, [R24.64] ;  /* 0x0000000418187981 */ /* 0x000f24000c1e9900 */
[-C--:B------:R-:W-:Y:S02]  /*3bb0*/  IMAD.WIDE R14, R7, R170.reuse, c[0x0][0x168] ;  /* 0x00005a00070e7625 */ /* 0x080fe400078e02aa */
[----:B------:R-:W4:Y:S02]  /*3bc0*/  LDG.E.CONSTANT R12, [R12.64] ;  /* 0x000000040c0c7981 */ /* 0x000f24000c1e9900 */
[----:B0-----:R-:W-:-:S02]  /*3bd0*/  IMAD.WIDE R16, R11, R170, c[0x0][0x168] ;  /* 0x00005a000b107625 */ /* 0x001fc400078e02aa */
[----:B------:R-:W4:Y:S02]  /*3be0*/  LDG.E.CONSTANT R14, [R14.64] ;  /* 0x000000040e0e7981 */ /* 0x000f24000c1e9900 */
[----:B-1----:R-:W-:Y:S02]  /*3bf0*/  IMAD.WIDE R2, R27, R170, c[0x0][0x168] ;  /* 0x00005a001b027625 */ /* 0x002fe400078e02aa */
[----:B------:R-:W4:Y:S04]  /*3c00*/  LDG.E.CONSTANT R16, [R16.64] ;  /* 0x0000000410107981 */ /* 0x000f28000c1e9900 */
[----:B------:R-:W4:Y:S04]  /*3c10*/  LDG.E.CONSTANT R2, [R2.64] ;  /* 0x0000000402027981 */ /* 0x000f28000c1e9900 */
[----:B------:R-:W-:Y:S04]  /*3c20*/  STS [R107.X4+0x1c0], R4 ;  /* 0x0001c0046b007388 */ /* 0x000fe80000004800 */
[----:B------:R-:W-:Y:S04]  /*3c30*/  STS [R107.X4+0xee0], R6 ;  /* 0x000ee0066b007388 */ /* 0x000fe80000004800 */
[----:B-----5:R-:W-:Y:S04]  /*3c40*/  STS [R107.X4+0x2a0], R10 ;  /* 0x0002a00a6b007388 */ /* 0x020fe80000004800 */
[----:B------:R-:W-:Y:S04]  /*3c50*/  STS [R107.X4+0xfc0], R8 ;  /* 0x000fc0086b007388 */ /* 0x000fe80000004800 */
        /* <DEDUP_REMOVED lines=10> */
[----:B------:R-:W-:Y:S04]  /*3d00*/  STS [R107.X4], R48 ;  /* 0x000000306b007388 */ /* 0x000fe80000004800 */
        /* <DEDUP_REMOVED lines=9> */
[----:B--2---:R-:W-:Y:S04]  /*3da0*/  STS [R107.X4+0x1180], R70 ;  /* 0x001180466b007388 */ /* 0x004fe80000004800 */
[----:B------:R-:W-:Y:S04]  /*3db0*/  STS [R107.X4+0x1420], R72 ;  /* 0x001420486b007388 */ /* 0x000fe80000004800 */
[----:B------:R-:W-:Y:S04]  /*3dc0*/  STS [R107.X4+0x1de0], R84 ;  /* 0x001de0546b007388 */ /* 0x000fe80000004800 */
[----:B------:R-:W-:Y:S04]  /*3dd0*/  STS [R107.X4+0x1ec0], R86 ;  /* 0x001ec0566b007388 */ /* 0x000fe80000004800 */
[----:B------:R-:W-:Y:S01]  /*3de0*/  STS [R107.X4+0x24e0], R98 ;  /* 0x0024e0626b007388 */ /* 0x000fe20000004800 */
[----:B------:R-:W-:-:S03]  /*3df0*/  MOV R167, RZ ;  /* 0x000000ff00a77202 */ /* 0x000fc60000000f00 */
[----:B------:R-:W-:Y:S04]  /*3e00*/  STS [R107.X4+0xb60], R64 ;  /* 0x000b60406b007388 */ /* 0x000fe80000004800 */
[----:B------:R-:W-:Y:S04]  /*3e10*/  STS [R107.X4+0xe00], R66 ;  /* 0x000e00426b007388 */ /* 0x000fe80000004800 */
[----:B------:R-:W-:Y:S04]  /*3e20*/  STS [R107.X4+0x1500], R74 ;  /* 0x0015004a6b007388 */ /* 0x000fe80000004800 */
[----:B------:R-:W-:Y:S04]  /*3e30*/  STS [R107.X4+0x17a0], R76 ;  /* 0x0017a04c6b007388 */ /* 0x000fe80000004800 */
[----:B------:R-:W-:Y:S04]  /*3e40*/  STS [R107.X4+0x1880], R78 ;  /* 0x0018804e6b007388 */ /* 0x000fe80000004800 */
[----:B---3--:R-:W-:Y:S04]  /*3e50*/  STS [R107.X4+0x1b20], R80 ;  /* 0x001b20506b007388 */ /* 0x008fe80000004800 */
        /* <DEDUP_REMOVED lines=11> */
[----:B----4-:R-:W-:Y:S04]  /*3f10*/  STS [R107.X4+0x2780], R20 ;  /* 0x002780146b007388 */ /* 0x010fe80000004800 */
[----:B------:R-:W-:Y:S04]  /*3f20*/  STS [R107.X4+0x2860], R24 ;  /* 0x002860186b007388 */ /* 0x000fe80000004800 */
[----:B------:R-:W-:Y:S04]  /*3f30*/  STS [R107.X4+0x2940], R12 ;  /* 0x0029400c6b007388 */ /* 0x000fe80000004800 */
[----:B------:R-:W-:Y:S04]  /*3f40*/  STS [R107.X4+0x2a20], R14 ;  /* 0x002a200e6b007388 */ /* 0x000fe80000004800 */
[----:B------:R-:W-:Y:S04]  /*3f50*/  STS [R107.X4+0x2b00], R16 ;  /* 0x002b00106b007388 */ /* 0x000fe80000004800 */
[----:B------:R-:W-:Y:S04]  /*3f60*/  STS [R107.X4+0x2cc0], R2 ;  /* 0x002cc0026b007388 */ /* 0x000fe80000004800 */
[----:B------:R-:W-:Y:S06]  /*3f70*/  BAR.SYNC 0x0 ;  /* 0x0000000000007b1d */ /* 0x000fec0000000000 */
.L_x_1:
[----:B------:R-:W-:Y:S02]  /*3f80*/  MOV R3, 0x240 ;  /* 0x0000024000037802 */ /* 0x000fe40000000f00 */
[----:B------:R-:W-:-:S03]  /*3f90*/  LEA R168, R169, 0x708, 0x3 ;  /* 0x00000708a9a87811 */ /* 0x000fc600078e18ff */
[----:B------:R-:W-:Y:S02]  /*3fa0*/  IMAD R104, R0, R3, 0x1c20 ;  /* 0x00001c2000687424 */ /* 0x000fe400078e0203 */
[C---:B------:R-:W-:Y:S02]  /*3fb0*/  IMAD R168, R167.reuse, 0xe10, R168 ;  /* 0x00000e10a7a87824 */ /* 0x040fe400078e02a8 */
[C---:B------:R-:W-:Y:S01]  /*3fc0*/  IMAD R104, R167.reuse, 0x90, R104 ;  /* 0x00000090a7687824 */ /* 0x040fe200078e0268 */
[----:B------:R-:W-:Y:S02]  /*3fd0*/  IADD3 R167, R167, 0x1, RZ ;  /* 0x00000001a7a77810 */ /* 0x000fe40007ffe0ff */
[----:B------:R-:W-:Y:S02]  /*3fe0*/  LDS.64 R4, [R168+-0x708] ;  /* 0xfff8f800a8047984 */ /* 0x000fe40000000a00 */
[----:B------:R-:W-:Y:S02]  /*3ff0*/  ISETP.GE.U32.AND P6, PT, R167, 0x2, PT ;  /* 0x00000002a700780c */ /* 0x000fe40003fc6070 */
[----:B------:R-:W0:Y:S04]  /*4000*/  LDS.128 R68, [R104] ;  /* 0x0000000068447984 */ /* 0x000e280000000c00 */
[----:B------:R-:W1:Y:S04]  /*4010*/  LDS.128 R72, [R104+0x120] ;  /* 0x0001200068487984 */ /* 0x000e680000000c00 */
[----:B------:R-:W2:Y:S04]  /*4020*/  LDS R10, [R168+-0x700] ;  /* 0xfff90000a80a7984 */ /* 0x000ea80000000800 */
[----:B------:R-:W3:Y:S04]  /*4030*/  LDS.64 R78, [R168+-0x4b0] ;  /* 0xfffb5000a84e7984 */ /* 0x000ee80000000a00 */
[----:B------:R-:W-:Y:S04]  /*4040*/  LDS R12, [R168+-0x384] ;  /* 0xfffc7c00a80c7984 */ /* 0x000fe80000000800 */
[----:B------:R-:W4:Y:S04]  /*4050*/  LDS.64 R76, [R168+-0x528] ;  /* 0xfffad800a84c7984 */ /* 0x000f280000000a00 */
[----:B------:R-:W5:Y:S04]  /*4060*/  LDS.128 R28, [R104+0x20] ;  /* 0x00002000681c7984 */ /* 0x000f680000000c00 */
[----:B------:R-:W5:Y:S04]  /*4070*/  LDS.64 R2, [R168+-0x5a0] ;  /* 0xfffa6000a8027984 */ /* 0x000f680000000a00 */
[----:B------:R-:W5:Y:S04]  /*4080*/  LDS.64 R86, [R168+-0x690] ;  /* 0xfff97000a8567984 */ /* 0x000f680000000a00 */
[----:B------:R-:W5:Y:S04]  /*4090*/  LDS.64 R90, [R168+-0x618] ;  /* 0xfff9e800a85a7984 */ /* 0x000f680000000a00 */
[----:B------:R-:W5:Y:S01]  /*40a0*/  LDS.128 R24, [R104+0x140] ;  /* 0x0001400068187984 */ /* 0x000f620000000c00 */
[----:B0-----:R-:W-:-:S03]  /*40b0*/  FFMA R8, R4, R68, R185 ;  /* 0x0000004404087223 */ /* 0x001fc600000000b9 */
[----:B------:R-:W0:Y:S01]  /*40c0*/  LDS.64 R6, [R168+-0x380] ;  /* 0xfffc8000a8067984 */ /* 0x000e220000000a00 */
[----:B-1----:R-:W-:Y:S02]  /*40d0*/  FFMA R4, R4, R72, R187 ;  /* 0x0000004804047223 */ /* 0x002fe400000000bb */
[C---:B------:R-:W-:Y:S01]  /*40e0*/  FFMA R11, R5.reuse, R69, R8 ;  /* 0x00000045050b7223 */ /* 0x040fe20000000008 */
[----:B------:R-:W1:Y:S01]  /*40f0*/  LDS.64 R80, [R168+-0x438] ;  /* 0xfffbc800a8507984 */ /* 0x000e620000000a00 */
[----:B------:R-:W-:Y:S02]  /*4100*/  FFMA R5, R5, R73, R4 ;  /* 0x0000004905057223 */ /* 0x000fe40000000004 */
[----:B--2---:R-:W-:Y:S01]  /*4110*/  FFMA R4, R10, R70, R11 ;  /* 0x000000460a047223 */ /* 0x004fe2000000000b */
[----:B------:R-:W-:Y:S01]  /*4120*/  LDS R187, [R168+-0x688] ;  /* 0xfff97800a8bb7984 */ /* 0x000fe20000000800 */
[----:B---3--:R-:W-:Y:S02]  /*4130*/  FFMA R36, R68, R78, R9 ;  /* 0x0000004e44247223 */ /* 0x008fe40000000009 */
[----:B------:R-:W-:Y:S01]  /*4140*/  FFMA R10, R10, R74, R5 ;  /* 0x0000004a0a0a7223 */ /* 0x000fe20000000005 */
[----:B------:R-:W-:Y:S01]  /*4150*/  LDS R185, [R168+-0x610] ;  /* 0xfff9f000a8b97984 */ /* 0x000fe20000000800 */
[----:B------:R-:W-:-:S02]  /*4160*/  FFMA R55, R69, R79, R36 ;  /* 0x0000004f45377223 */ /* 0x000fc40000000024 */
[----:B------:R-:W-:Y:S01]  /*4170*/  FFMA R46, R72, R78, R93 ;  /* 0x0000004e482e7223 */ /* 0x000fe2000000005d */
[----:B------:R-:W-:Y:S01]  /*4180*/  LDS R173, [R168+-0x598] ;  /* 0xfffa6800a8ad7984 */ /* 0x000fe20000000800 */
[-C--:B----4-:R-:W-:Y:S02]  /*4190*/  FFMA R34, R68, R76.reuse, R23 ;  /* 0x0000004c44227223 */ /* 0x090fe40000000017 */
[----:B------:R-:W-:Y:S01]  /*41a0*/  FFMA R44, R72, R76, R49 ;  /* 0x0000004c482c7223 */ /* 0x000fe20000000031 */
[----:B------:R-:W-:Y:S01]  /*41b0*/  LDS.128 R20, [R104+0x40] ;  /* 0x0000400068147984 */ /* 0x000fe20000000c00 */
[----:B-----5:R-:W-:Y:S02]  /*41c0*/  FFMA R9, R12, R29, R4 ;  /* 0x0000001d0c097223 */ /* 0x020fe40000000004 */
[----:B------:R-:W-:Y:S01]  /*41d0*/  FFMA R52, R69, R77, R34 ;  /* 0x0000004d45347223 */ /* 0x000fe20000000022 */
[----:B------:R-:W2:Y:S01]  /*41e0*/  LDS.64 R4, [R168] ;  /* 0x00000000a8047984 */ /* 0x000ea20000000a00 */
[----:B------:R-:W-:-:S02]  /*41f0*/  FFMA R32, R68, R2, R19 ;  /* 0x0000000244207223 */ /* 0x000fc40000000013 */
[----:B------:R-:W-:Y:S01]  /*4200*/  FFMA R40, R72, R2, R47 ;  /* 0x0000000248287223 */ /* 0x000fe2000000002f */
[----:B------:R-:W3:Y:S01]  /*4210*/  LDS.128 R16, [R104+0x160] ;  /* 0x0001600068107984 */ /* 0x000ee20000000c00 */
[C---:B------:R-:W-:Y:S02]  /*4220*/  FFMA R8, R68.reuse, R86, R191 ;  /* 0x0000005644087223 */ /* 0x040fe400000000bf */
[C---:B------:R-:W-:Y:S01]  /*4230*/  FFMA R42, R69.reuse, R3, R32 ;  /* 0x00000003452a7223 */ /* 0x040fe20000000020 */
[----:B------:R-:W4:Y:S01]  /*4240*/  LDS R177, [R168+-0x520] ;  /* 0xfffae000a8b17984 */ /* 0x000f220000000800 */
[----:B------:R-:W-:Y:S02]  /*4250*/  FFMA R35, R69, R87, R8 ;  /* 0x0000005745237223 */ /* 0x000fe40000000008 */
[----:B------:R-:W-:Y:S01]  /*4260*/  FFMA R14, R68, R90, R45 ;  /* 0x0000005a440e7223 */ /* 0x000fe2000000002d */
[----:B------:R-:W5:Y:S01]  /*4270*/  LDS R175, [R168+-0x4a8] ;  /* 0xfffb5800a8af7984 */ /* 0x000f620000000800 */
[----:B------:R-:W-:-:S02]  /*4280*/  FFMA R11, R12, R25, R10 ;  /* 0x000000190c0b7223 */ /* 0x000fc4000000000a */
[----:B------:R-:W-:Y:S01]  /*4290*/  FFMA R38, R72, R90, R33 ;  /* 0x0000005a48267223 */ /* 0x000fe20000000021 */
[----:B------:R-:W-:Y:S01]  /*42a0*/  LDS R32, [R168+0x8] ;  /* 0x00000800a8207984 */ /* 0x000fe20000000800 */
[C---:B0-----:R-:W-:Y:S02]  /*42b0*/  FFMA R8, R6.reuse, R30, R9 ;  /* 0x0000001e06087223 */ /* 0x041fe40000000009 */
[----:B------:R-:W-:Y:S01]  /*42c0*/  FFMA R37, R69, R91, R14 ;  /* 0x0000005b45257223 */ /* 0x000fe2000000000e */
[----:B------:R-:W0:Y:S01]  /*42d0*/  LDS.128 R60, [R104+0x50] ;  /* 0x00005000683c7984 */ /* 0x000e220000000c00 */
[----:B------:R-:W-:Y:S02]  /*42e0*/  FFMA R6, R6, R26, R11 ;  /* 0x0000001a06067223 */ /* 0x000fe4000000000b */
[----:B------:R-:W-:Y:S01]  /*42f0*/  FFMA R33, R31, R7, R8 ;  /* 0x000000071f217223 */ /* 0x000fe20000000008 */
[----:B------:R-:W0:Y:S01]  /*4300*/  LDS R179, [R168+-0x430] ;  /* 0xfffbd000a8b37984 */ /* 0x000e220000000800 */
[----:B------:R-:W-:-:S02]  /*4310*/  FFMA R36, R72, R86, R189 ;  /* 0x0000005648247223 */ /* 0x000fc400000000bd */
[-C--:B-1----:R-:W-:Y:S01]  /*4320*/  FFMA R68, R68, R80.reuse, R43 ;  /* 0x0000005044447223 */ /* 0x082fe2000000002b */
[----:B------:R-:W1:Y:S01]  /*4330*/  LDS.128 R56, [R104+0x170] ;  /* 0x0001700068387984 */ /* 0x000e620000000c00 */
[----:B------:R-:W-:Y:S02]  /*4340*/  FFMA R72, R72, R80, R39 ;  /* 0x0000005048487223 */ /* 0x000fe40000000027 */
[----:B------:R-:W-:Y:S01]  /*4350*/  FFMA R64, R69, R81, R68 ;  /* 0x0000005145407223 */ /* 0x000fe20000000044 */
[----:B------:R-:W1:Y:S01]  /*4360*/  LDS R194, [R168+-0x30c] ;  /* 0xfffcf400a8c27984 */ /* 0x000e620000000800 */
[C---:B------:R-:W-:Y:S02]  /*4370*/  FFMA R36, R73.reuse, R87, R36 ;  /* 0x0000005749247223 */ /* 0x040fe40000000024 */
[C---:B------:R-:W-:Y:S01]  /*4380*/  FFMA R41, R73.reuse, R91, R38 ;  /* 0x0000005b49297223 */ /* 0x040fe20000000026 */
[----:B------:R-:W1:Y:S01]  /*4390*/  LDS R192, [R168+-0x294] ;  /* 0xfffd6c00a8c07984 */ /* 0x000e620000000800 */
[----:B------:R-:W-:-:S02]  /*43a0*/  FFMA R43, R73, R3, R40 ;  /* 0x00000003492b7223 */ /* 0x000fc40000000028 */
[C---:B------:R-:W-:Y:S01]  /*43b0*/  FFMA R53, R73.reuse, R77, R44 ;  /* 0x0000004d49357223 */ /* 0x040fe2000000002c */
[----:B------:R-:W1:Y:S01]  /*43c0*/  LDS R190, [R168+-0x21c] ;  /* 0xfffde400a8be7984 */ /* 0x000e620000000800 */
[C---:B------:R-:W-:Y:S02]  /*43d0*/  FFMA R65, R73.reuse, R79, R46 ;  /* 0x0000004f49417223 */ /* 0x040fe4000000002e */
[----:B------:R-:W-:Y:S01]  /*43e0*/  FFMA R94, R73, R81, R72 ;  /* 0x00000051495e7223 */ /* 0x000fe20000000048 */
[----:B------:R-:W1:Y:S01]  /*43f0*/  LDS R188, [R168+-0x1a4] ;  /* 0xfffe5c00a8bc7984 */ /* 0x000e620000000800 */
[----:B------:R-:W-:Y:S02]  /*4400*/  FFMA R7, R27, R7, R6 ;  /* 0x000000071b077223 */ /* 0x000fe40000000006 */
[C---:B--2---:R-:W-:Y:S01]  /*4410*/  FFMA R6, R4.reuse, R22, R33 ;  /* 0x0000001604067223 */ /* 0x044fe20000000021 */
[----:B------:R-:W2:Y:S01]  /*4420*/  LDS R186, [R168+-0x12c] ;  /* 0xfffed400a8ba7984 */ /* 0x000ea20000000800 */
[----:B---3--:R-:W-:-:S02]  /*4430*/  FFMA R4, R4, R18, R7 ;  /* 0x0000001204047223 */ /* 0x008fc40000000007 */
[C---:B------:R-:W-:Y:S01]  /*4440*/  FFMA R7, R5.reuse, R23, R6 ;  /* 0x0000001705077223 */ /* 0x040fe20000000006 */
[----:B------:R-:W3:Y:S01]  /*4450*/  LDS R172, [R168+-0xb4] ;  /* 0xffff4c00a8ac7984 */ /* 0x000ee20000000800 */
[----:B------:R-:W-:Y:S02]  /*4460*/  FFMA R5, R5, R19, R4 ;  /* 0x0000001305057223 */ /* 0x000fe40000000004 */
[-C--:B------:R-:W-:Y:S01]  /*4470*/  FFMA R35, R187, R70.reuse, R35 ;  /* 0x00000046bb237223 */ /* 0x080fe20000000023 */
[----:B------:R-:W-:Y:S01]  /*4480*/  LDS R34, [R168+0x384] ;  /* 0x00038400a8227984 */ /* 0x000fe20000000800 */
[-C--:B------:R-:W-:Y:S02]  /*4490*/  FFMA R37, R185, R70.reuse, R37 ;  /* 0x00000046b9257223 */ /* 0x080fe40000000025 */
[-C--:B------:R-:W-:Y:S01]  /*44a0*/  FFMA R33, R173, R70.reuse, R42 ;  /* 0x00000046ad217223 */ /* 0x080fe2000000002a */
[----:B------:R-:W3:Y:S01]  /*44b0*/  LDS.128 R12, [R104+0x60] ;  /* 0x00006000680c7984 */ /* 0x000ee20000000c00 */
[----:B----4-:R-:W-:-:S02]  /*44c0*/  FFMA R54, R177, R70, R52 ;  /* 0x00000046b1367223 */ /* 0x010fc40000000034 */
[----:B-----5:R-:W-:Y:S01]  /*44d0*/  FFMA R66, R175, R70, R55 ;  /* 0x00000046af427223 */ /* 0x020fe20000000037 */
[----:B------:R-:W4:Y:S01]  /*44e0*/  LDS.128 R8, [R104+0x180] ;  /* 0x0001800068087984 */ /* 0x000f220000000c00 */
[C---:B0-----:R-:W-:Y:S02]  /*44f0*/  FFMA R4, R32.reuse, R60, R7 ;  /* 0x0000003c20047223 */ /* 0x041fe40000000007 */
[----:B------:R-:W-:Y:S01]  /*4500*/  FFMA R70, R179, R70, R64 ;  /* 0x00000046b3467223 */ /* 0x000fe20000000040 */
[----:B------:R-:W0:Y:S01]  /*4510*/  LDS.64 R82, [R168+-0x128] ;  /* 0xfffed800a8527984 */ /* 0x000e220000000a00 */
[----:B-1----:R-:W-:Y:S02]  /*4520*/  FFMA R32, R32, R56, R5 ;  /* 0x0000003820207223 */ /* 0x002fe40000000005 */
[-C--:B------:R-:W-:Y:S01]  /*4530*/  FFMA R52, R173, R74.reuse, R43 ;  /* 0x0000004aad347223 */ /* 0x080fe2000000002b */
[----:B------:R-:W1:Y:S01]  /*4540*/  LDS.64 R88, [R168+-0x308] ;  /* 0xfffcf800a8587984 */ /* 0x000e620000000a00 */
[----:B------:R-:W-:-:S02]  /*4550*/  FFMA R64, R177, R74, R53 ;  /* 0x0000004ab1407223 */ /* 0x000fc40000000035 */
[-C--:B------:R-:W-:Y:S01]  /*4560*/  FFMA R67, R175, R74.reuse, R65 ;  /* 0x0000004aaf437223 */ /* 0x080fe20000000041 */
[----:B------:R-:W5:Y:S01]  /*4570*/  LDS.64 R92, [R168+-0x290] ;  /* 0xfffd7000a85c7984 */ /* 0x000f620000000a00 */
[----:B------:R-:W-:Y:S02]  /*4580*/  FFMA R42, R185, R74, R41 ;  /* 0x0000004ab92a7223 */ /* 0x000fe40000000029 */
[C---:B------:R-:W-:Y:S01]  /*4590*/  FFMA R43, R29.reuse, R194, R35 ;  /* 0x000000c21d2b7223 */ /* 0x040fe20000000023 */
[----:B------:R-:W5:Y:S01]  /*45a0*/  LDS.64 R68, [R168+-0x218] ;  /* 0xfffde800a8447984 */ /* 0x000f620000000a00 */
[C---:B------:R-:W-:Y:S02]  /*45b0*/  FFMA R53, R29.reuse, R192, R37 ;  /* 0x000000c01d357223 */ /* 0x040fe40000000025 */
[C---:B------:R-:W-:Y:S01]  /*45c0*/  FFMA R55, R29.reuse, R190, R33 ;  /* 0x000000be1d377223 */ /* 0x040fe20000000021 */
[----:B------:R-:W5:Y:S01]  /*45d0*/  LDS.64 R72, [R168+-0x1a0] ;  /* 0xfffe6000a8487984 */ /* 0x000f620000000a00 */
[----:B------:R-:W-:-:S02]  /*45e0*/  FFMA R65, R29, R188, R54 ;  /* 0x000000bc1d417223 */ /* 0x000fc40000000036 */
[----:B------:R-:W-:Y:S01]  /*45f0*/  FFMA R40, R187, R74, R36 ;  /* 0x0000004abb287223 */ /* 0x000fe20000000024 */
[----:B------:R-:W5:Y:S01]  /*4600*/  LDS.64 R84, [R168+-0xb0] ;  /* 0xffff5000a8547984 */ /* 0x000f620000000a00 */
[----:B--2---:R-:W-:Y:S02]  /*4610*/  FFMA R97, R29, R186, R66 ;  /* 0x000000ba1d617223 */ /* 0x004fe40000000042 */
[----:B------:R-:W-:Y:S01]  /*4620*/  FFMA R94, R179, R74, R94 ;  /* 0x0000004ab35e7223 */ /* 0x000fe2000000005e */
[----:B------:R-:W-:Y:S01]  /*4630*/  LDS.64 R38, [R168+0x388] ;  /* 0x00038800a8267984 */ /* 0x000fe20000000a00 */
[----:B---3--:R-:W-:Y:S02]  /*4640*/  FFMA R101, R29, R172, R70 ;  /* 0x000000ac1d657223 */ /* 0x008fe40000000046 */
[C---:B------:R-:W-:Y:S01]  /*4650*/  FFMA R95, R25.reuse, R194, R40 ;  /* 0x000000c2195f7223 */ /* 0x040fe20000000028 */
[----:B------:R-:W2:Y:S01]  /*4660*/  LDS.128 R48, [R104+0x70] ;  /* 0x0000700068307984 */ /* 0x000ea20000000c00 */
[----:B------:R-:W-:-:S02]  /*4670*/  FFMA R99, R25, R192, R42 ;  /* 0x000000c019637223 */ /* 0x000fc4000000002a */
[C---:B------:R-:W-:Y:S01]  /*4680*/  FFMA R103, R25.reuse, R190, R52 ;  /* 0x000000be19677223 */ /* 0x040fe20000000034 */
[----:B------:R-:W3:Y:S01]  /*4690*/  LDS.128 R44, [R104+0x190] ;  /* 0x00019000682c7984 */ /* 0x000ee20000000c00 */
[C---:B------:R-:W-:Y:S02]  /*46a0*/  FFMA R29, R34.reuse, R15, R4 ;  /* 0x0000000f221d7223 */ /* 0x040fe40000000004 */
[C---:B------:R-:W-:Y:S01]  /*46b0*/  FFMA R105, R25.reuse, R188, R64 ;  /* 0x000000bc19697223 */ /* 0x040fe20000000040 */
[----:B------:R-:W3:Y:S01]  /*46c0*/  LDS R191, [R168+-0x6cc] ;  /* 0xfff93400a8bf7984 */ /* 0x000ee20000000800 */
[----:B----4-:R-:W-:Y:S02]  /*46d0*/  FFMA R41, R34, R11, R32 ;  /* 0x0000000b22297223 */ /* 0x010fe40000000020 */
[----:B------:R-:W-:Y:S01]  /*46e0*/  FFMA R189, R25, R186, R67 ;  /* 0x000000ba19bd7223 */ /* 0x000fe20000000043 */
[----:B------:R-:W-:Y:S01]  /*46f0*/  LDS.64 R36, [R168+-0x6c8] ;  /* 0xfff93800a8247984 */ /* 0x000fe20000000a00 */
[----:B0-----:R-:W-:-:S02]  /*4700*/  FFMA R204, R82, R30, R97 ;  /* 0x0000001e52cc7223 */ /* 0x001fc40000000061 */
[----:B------:R-:W-:Y:S01]  /*4710*/  FFMA R25, R25, R172, R94 ;  /* 0x000000ac19197223 */ /* 0x000fe2000000005e */
[----:B------:R-:W0:Y:S01]  /*4720*/  LDS.128 R32, [R104+0x10] ;  /* 0x0000100068207984 */ /* 0x000e220000000c00 */
[C---:B-1----:R-:W-:Y:S02]  /*4730*/  FFMA R42, R88.reuse, R30, R43 ;  /* 0x0000001e582a7223 */ /* 0x042fe4000000002b */
[----:B------:R-:W-:Y:S01]  /*4740*/  FFMA R74, R88, R26, R95 ;  /* 0x0000001a584a7223 */ /* 0x000fe2000000005f */
[----:B------:R-:W1:Y:S01]  /*4750*/  LDS.128 R4, [R104+0x130] ;  /* 0x0001300068047984 */ /* 0x000e620000000c00 */
[C---:B-----5:R-:W-:Y:S02]  /*4760*/  FFMA R98, R92.reuse, R30, R53 ;  /* 0x0000001e5c627223 */ /* 0x060fe40000000035 */
[----:B------:R-:W-:Y:S01]  /*4770*/  FFMA R102, R92, R26, R99 ;  /* 0x0000001a5c667223 */ /* 0x000fe20000000063 */
[----:B------:R-:W4:Y:S01]  /*4780*/  LDS.64 R96, [R168+0x78] ;  /* 0x00007800a8607984 */ /* 0x000f220000000a00 */
[----:B------:R-:W-:-:S02]  /*4790*/  FFMA R196, R68, R30, R55 ;  /* 0x0000001e44c47223 */ /* 0x000fc40000000037 */
[----:B------:R-:W-:Y:S01]  /*47a0*/  FFMA R198, R68, R26, R103 ;  /* 0x0000001a44c67223 */ /* 0x000fe20000000067 */
[----:B------:R-:W-:Y:S01]  /*47b0*/  LDS.128 R52, [R104+0x150] ;  /* 0x0001500068347984 */ /* 0x000fe20000000c00 */
[C---:B------:R-:W-:Y:S02]  /*47c0*/  FFMA R200, R72.reuse, R30, R65 ;  /* 0x0000001e48c87223 */ /* 0x040fe40000000041 */
[----:B------:R-:W-:Y:S01]  /*47d0*/  FFMA R202, R72, R26, R105 ;  /* 0x0000001a48ca7223 */ /* 0x000fe20000000069 */
[----:B------:R-:W-:Y:S01]  /*47e0*/  LDS.128 R64, [R104+0x30] ;  /* 0x0000300068407984 */ /* 0x000fe20000000c00 */
[----:B------:R-:W-:Y:S02]  /*47f0*/  FFMA R30, R84, R30, R101 ;  /* 0x0000001e541e7223 */ /* 0x000fe40000000065 */
[-C--:B------:R-:W-:Y:S01]  /*4800*/  FFMA R206, R82, R26.reuse, R189 ;  /* 0x0000001a52ce7223 */ /* 0x080fe200000000bd */
[----:B------:R-:W5:Y:S01]  /*4810*/  LDS.64 R100, [R168+-0x348] ;  /* 0xfffcb800a8647984 */ /* 0x000f620000000a00 */
[----:B------:R-:W-:-:S02]  /*4820*/  FFMA R26, R84, R26, R25 ;  /* 0x0000001a541a7223 */ /* 0x000fc40000000019 */
[C---:B------:R-:W-:Y:S01]  /*4830*/  FFMA R105, R31.reuse, R89, R42 ;  /* 0x000000591f697223 */ /* 0x040fe2000000002a */
[----:B------:R-:W5:Y:S01]  /*4840*/  LDS R25, [R168+0x80] ;  /* 0x00008000a8197984 */ /* 0x000f620000000800 */
[C---:B--2---:R-:W-:Y:S02]  /*4850*/  FFMA R40, R38.reuse, R48, R29 ;  /* 0x0000003026287223 */ /* 0x044fe4000000001d */
[----:B------:R-:W-:Y:S01]  /*4860*/  FFMA R203, R31, R93, R98 ;  /* 0x0000005d1fcb7223 */ /* 0x000fe20000000062 */
[----:B------:R-:W2:Y:S01]  /*4870*/  LDS R70, [R168+0x3fc] ;  /* 0x0003fc00a8467984 */ /* 0x000ea20000000800 */
[----:B---3--:R-:W-:Y:S02]  /*4880*/  FFMA R38, R38, R44, R41 ;  /* 0x0000002c26267223 */ /* 0x008fe40000000029 */
[C---:B------:R-:W-:Y:S01]  /*4890*/  FFMA R40, R39.reuse, R49, R40 ;  /* 0x0000003127287223 */ /* 0x040fe20000000028 */
[----:B------:R-:W3:Y:S01]  /*48a0*/  LDS R208, [R168+-0x340] ;  /* 0xfffcc000a8d07984 */ /* 0x000ee20000000800 */
[----:B------:R-:W-:-:S02]  /*48b0*/  FFMA R38, R39, R45, R38 ;  /* 0x0000002d27267223 */ /* 0x000fc40000000026 */
[C---:B------:R-:W-:Y:S01]  /*48c0*/  FFMA R39, R191.reuse, R71, R40 ;  /* 0x00000047bf277223 */ /* 0x040fe20000000028 */
[----:B------:R-:W2:Y:S01]  /*48d0*/  LDS.64 R94, [R168+0x400] ;  /* 0x00040000a85e7984 */ /* 0x000ea20000000a00 */
[----:B------:R-:W-:Y:S02]  /*48e0*/  FFMA R41, R191, R75, R38 ;  /* 0x0000004bbf297223 */ /* 0x000fe40000000026 */
[C---:B------:R-:W-:Y:S01]  /*48f0*/  FFMA R191, R31.reuse, R69, R196 ;  /* 0x000000451fbf7223 */ /* 0x040fe200000000c4 */
[----:B------:R-:W2:Y:S01]  /*4900*/  LDS R210, [R168+0x3c] ;  /* 0x00003c00a8d27984 */ /* 0x000ea20000000800 */
[C---:B------:R-:W-:Y:S02]  /*4910*/  FFMA R29, R31.reuse, R73, R200 ;  /* 0x000000491f1d7223 */ /* 0x040fe400000000c8 */
[C---:B------:R-:W-:Y:S01]  /*4920*/  FFMA R189, R31.reuse, R83, R204 ;  /* 0x000000531fbd7223 */ /* 0x040fe200000000cc */
[----:B------:R-:W-:Y:S01]  /*4930*/  LDS.64 R98, [R168+-0x650] ;  /* 0xfff9b000a8627984 */ /* 0x000fe20000000a00 */
[----:B------:R-:W-:-:S02]  /*4940*/  FFMA R193, R31, R85, R30 ;  /* 0x000000551fc17223 */ /* 0x000fc4000000001e */
[C---:B------:R-:W-:Y:S01]  /*4950*/  FFMA R207, R27.reuse, R89, R74 ;  /* 0x000000591bcf7223 */ /* 0x040fe2000000004a */
[----:B------:R-:W3:Y:S01]  /*4960*/  LDS.64 R30, [R168+0x40] ;  /* 0x00004000a81e7984 */ /* 0x000ee20000000a00 */
[C---:B------:R-:W-:Y:S02]  /*4970*/  FFMA R205, R27.reuse, R93, R102 ;  /* 0x0000005d1bcd7223 */ /* 0x040fe40000000066 */
[C---:B------:R-:W-:Y:S01]  /*4980*/  FFMA R199, R27.reuse, R69, R198 ;  /* 0x000000451bc77223 */ /* 0x040fe200000000c6 */
[----:B------:R-:W3:Y:S01]  /*4990*/  LDS R204, [R168+-0x654] ;  /* 0xfff9ac00a8cc7984 */ /* 0x000ee20000000800 */
[C---:B------:R-:W-:Y:S02]  /*49a0*/  FFMA R197, R27.reuse, R73, R202 ;  /* 0x000000491bc57223 */ /* 0x040fe400000000ca */
[C---:B------:R-:W-:Y:S01]  /*49b0*/  FFMA R195, R27.reuse, R83, R206 ;  /* 0x000000531bc37223 */ /* 0x040fe200000000ce */
[----:B------:R-:W-:Y:S01]  /*49c0*/  LDS.64 R102, [R168+-0x2d0] ;  /* 0xfffd3000a8667984 */ /* 0x000fe20000000a00 */
[----:B------:R-:W-:-:S02]  /*49d0*/  FFMA R201, R27, R85, R26 ;  /* 0x000000551bc97223 */ /* 0x000fc4000000001a */
[C---:B0-----:R-:W-:Y:S01]  /*49e0*/  FFMA R38, R36.reuse, R32, R39 ;  /* 0x0000002024267223 */ /* 0x041fe20000000027 */
[----:B------:R-:W0:Y:S01]  /*49f0*/  LDS.64 R26, [R168+0x3c0] ;  /* 0x0003c000a81a7984 */ /* 0x000e220000000a00 */
[----:B-1----:R-:W-:Y:S02]  /*4a00*/  FFMA R36, R36, R4, R41 ;  /* 0x0000000424247223 */ /* 0x002fe40000000029 */
[-C--:B----4-:R-:W-:Y:S01]  /*4a10*/  FFMA R74, R22, R96.reuse, R105 ;  /* 0x00000060164a7223 */ /* 0x090fe20000000069 */
[----:B------:R-:W-:Y:S01]  /*4a20*/  LDS R200, [R168+0x3c8] ;  /* 0x0003c800a8c87984 */ /* 0x000fe20000000800 */
[----:B------:R-:W-:Y:S02]  /*4a30*/  FFMA R196, R18, R96, R207 ;  /* 0x0000006012c47223 */ /* 0x000fe400000000cf */
[C---:B------:R-:W-:Y:S01]  /*4a40*/  FFMA R209, R37.reuse, R33, R38 ;  /* 0x0000002125d17223 */ /* 0x040fe20000000026 */
[----:B------:R-:W1:Y:S01]  /*4a50*/  LDS.128 R40, [R104+0x80] ;  /* 0x0000800068287984 */ /* 0x000e620000000c00 */
[----:B------:R-:W-:-:S02]  /*4a60*/  FFMA R211, R37, R5, R36 ;  /* 0x0000000525d37223 */ /* 0x000fc40000000024 */
[-C--:B------:R-:W-:Y:S01]  /*4a70*/  FFMA R74, R23, R97.reuse, R74 ;  /* 0x00000061174a7223 */ /* 0x080fe2000000004a */
[----:B------:R-:W4:Y:S01]  /*4a80*/  LDS.128 R36, [R104+0x1a0] ;  /* 0x0001a00068247984 */ /* 0x000f220000000c00 */
[----:B------:R-:W-:Y:S02]  /*4a90*/  FFMA R196, R19, R97, R196 ;  /* 0x0000006113c47223 */ /* 0x000fe400000000c4 */
[C---:B-----5:R-:W-:Y:S01]  /*4aa0*/  FFMA R198, R100.reuse, R64, R209 ;  /* 0x0000004064c67223 */ /* 0x060fe200000000d1 */
[----:B------:R-:W5:Y:S01]  /*4ab0*/  LDS R202, [R168+-0x2c8] ;  /* 0xfffd3800a8ca7984 */ /* 0x000f620000000800 */
[----:B------:R-:W-:Y:S02]  /*4ac0*/  FFMA R100, R100, R52, R211 ;  /* 0x0000003464647223 */ /* 0x000fe400000000d3 */
[-C--:B------:R-:W-:Y:S01]  /*4ad0*/  FFMA R74, R60, R25.reuse, R74 ;  /* 0x000000193c4a7223 */ /* 0x080fe2000000004a */
[----:B------:R-:W0:Y:S01]  /*4ae0*/  LDS R206, [R168+0xb4] ;  /* 0x0000b400a8ce7984 */ /* 0x000e220000000800 */
[----:B------:R-:W-:-:S02]  /*4af0*/  FFMA R196, R56, R25, R196 ;  /* 0x0000001938c47223 */ /* 0x000fc400000000c4 */
[C---:B------:R-:W-:Y:S01]  /*4b00*/  FFMA R209, R101.reuse, R65, R198 ;  /* 0x0000004165d17223 */ /* 0x040fe200000000c6 */
[----:B------:R-:W1:Y:S01]  /*4b10*/  LDS.64 R104, [R168+0xb8] ;  /* 0x0000b800a8687984 */ /* 0x000e620000000a00 */
[----:B------:R-:W-:Y:S02]  /*4b20*/  FFMA R211, R101, R53, R100 ;  /* 0x0000003565d37223 */ /* 0x000fe40000000064 */
[-C--:B--2---:R-:W-:Y:S01]  /*4b30*/  FFMA R101, R15, R70.reuse, R74 ;  /* 0x000000460f657223 */ /* 0x084fe2000000004a */
[----:B------:R-:W-:Y:S01]  /*4b40*/  LDS R212, [R168+-0x3fc] ;  /* 0xfffc0400a8d47984 */ /* 0x000fe20000000800 */
[----:B------:R-:W-:Y:S02]  /*4b50*/  FFMA R207, R11, R70, R196 ;  /* 0x000000460bcf7223 */ /* 0x000fe400000000c4 */
[C---:B---3--:R-:W-:Y:S02]  /*4b60*/  FFMA R100, R208.reuse, R66, R209 ;  /* 0x00000042d0647223 */ /* 0x048fe400000000d1 */
[----:B------:R-:W-:-:S02]  /*4b70*/  FFMA R208, R208, R54, R211 ;  /* 0x00000036d0d07223 */ /* 0x000fc400000000d3 */
[-C--:B------:R-:W-:Y:S02]  /*4b80*/  FFMA R74, R48, R94.reuse, R101 ;  /* 0x0000005e304a7223 */ /* 0x080fe40000000065 */
[----:B------:R-:W-:Y:S02]  /*4b90*/  FFMA R196, R44, R94, R207 ;  /* 0x0000005e2cc47223 */ /* 0x000fe400000000cf */
[C---:B------:R-:W-:Y:S02]  /*4ba0*/  FFMA R207, R210.reuse, R61, R100 ;  /* 0x0000003dd2cf7223 */ /* 0x040fe40000000064 */
[----:B------:R-:W-:Y:S01]  /*4bb0*/  FFMA R209, R210, R57, R208 ;  /* 0x00000039d2d17223 */ /* 0x000fe200000000d0 */
[----:B------:R-:W2:Y:S01]  /*4bc0*/  LDS.64 R100, [R168+0x438] ;  /* 0x00043800a8647984 */ /* 0x000ea20000000a00 */
[-C--:B------:R-:W-:Y:S02]  /*4bd0*/  FFMA R74, R49, R95.reuse, R74 ;  /* 0x0000005f314a7223 */ /* 0x080fe4000000004a */
[----:B------:R-:W-:Y:S01]  /*4be0*/  FFMA R196, R45, R95, R196 ;  /* 0x0000005f2dc47223 */ /* 0x000fe200000000c4 */
[----:B------:R-:W-:Y:S01]  /*4bf0*/  LDS R208, [R168+-0x4ec] ;  /* 0xfffb1400a8d07984 */ /* 0x000fe20000000800 */
[----:B------:R-:W-:-:S02]  /*4c00*/  FFMA R198, R30, R62, R207 ;  /* 0x0000003e1ec67223 */ /* 0x000fc400000000cf */
[----:B------:R-:W-:Y:S01]  /*4c10*/  FFMA R30, R30, R58, R209 ;  /* 0x0000003a1e1e7223 */ /* 0x000fe200000000d1 */
[----:B------:R-:W-:Y:S01]  /*4c20*/  LDS R210, [R168+-0x474] ;  /* 0xfffb8c00a8d27984 */ /* 0x000fe20000000800 */
[C---:B------:R-:W-:Y:S02]  /*4c30*/  FFMA R209, R204.reuse, R71, R74 ;  /* 0x00000047ccd17223 */ /* 0x040fe4000000004a */
[----:B------:R-:W-:Y:S02]  /*4c40*/  FFMA R207, R63, R31, R198 ;  /* 0x0000001f3fcf7223 */ /* 0x000fe400000000c6 */
[----:B------:R-:W-:Y:S01]  /*4c50*/  FFMA R211, R204, R75, R196 ;  /* 0x0000004bccd37223 */ /* 0x000fe200000000c4 */
[----:B------:R-:W-:Y:S01]  /*4c60*/  LDS R198, [R168+0x4ec] ;  /* 0x0004ec00a8c67984 */ /* 0x000fe20000000800 */
[----:B------:R-:W-:Y:S02]  /*4c70*/  FFMA R31, R59, R31, R30 ;  /* 0x0000001f3b1f7223 */ /* 0x000fe4000000001e */
[----:B------:R-:W-:Y:S01]  /*4c80*/  FFMA R74, R32, R98, R209 ;  /* 0x00000062204a7223 */ /* 0x000fe200000000d1 */
[----:B------:R-:W3:Y:S01]  /*4c90*/  LDS R196, [R168+0x440] ;  /* 0x00044000a8c47984 */ /* 0x000ee20000000800 */
[----:B0-----:R-:W-:-:S02]  /*4ca0*/  FFMA R30, R26, R50, R207 ;  /* 0x000000321a1e7223 */ /* 0x001fc400000000cf */
[----:B------:R-:W-:Y:S01]  /*4cb0*/  FFMA R98, R4, R98, R211 ;  /* 0x0000006204627223 */ /* 0x000fe200000000d3 */
[----:B------:R-:W-:Y:S01]  /*4cc0*/  LDS R209, [R168+0x1e8] ;  /* 0x0001e800a8d17984 */ /* 0x000fe20000000800 */
[----:B------:R-:W-:Y:S02]  /*4cd0*/  FFMA R26, R26, R46, R31 ;  /* 0x0000002e1a1a7223 */ /* 0x000fe4000000001f */
[----:B------:R-:W-:Y:S01]  /*4ce0*/  FFMA R207, R33, R99, R74 ;  /* 0x0000006321cf7223 */ /* 0x000fe2000000004a */
[----:B------:R-:W-:Y:S01]  /*4cf0*/  LDS R211, [R168+0x170] ;  /* 0x00017000a8d37984 */ /* 0x000fe20000000800 */
[----:B------:R-:W-:Y:S02]  /*4d00*/  FFMA R31, R51, R27, R30 ;  /* 0x0000001b331f7223 */ /* 0x000fe4000000001e */
[----:B------:R-:W-:Y:S02]  /*4d10*/  FFMA R99, R5, R99, R98 ;  /* 0x0000006305637223 */ /* 0x000fe40000000062 */
[----:B------:R-:W-:-:S02]  /*4d20*/  FFMA R27, R47, R27, R26 ;  /* 0x0000001b2f1b7223 */ /* 0x000fc4000000001a */
[-C--:B------:R-:W-:Y:S02]  /*4d30*/  FFMA R26, R64, R102.reuse, R207 ;  /* 0x00000066401a7223 */ /* 0x080fe400000000cf */
[----:B------:R-:W-:Y:S01]  /*4d40*/  FFMA R102, R52, R102, R99 ;  /* 0x0000006634667223 */ /* 0x000fe20000000063 */
[----:B------:R-:W-:Y:S01]  /*4d50*/  LDS R207, [R168+0x260] ;  /* 0x00026000a8cf7984 */ /* 0x000fe20000000800 */
[----:B------:R-:W-:Y:S02]  /*4d60*/  FFMA R99, R65, R103, R26 ;  /* 0x0000006741637223 */ /* 0x000fe4000000001a */
[C---:B-1----:R-:W-:Y:S02]  /*4d70*/  FFMA R31, R200.reuse, R40, R31 ;  /* 0x00000028c81f7223 */ /* 0x042fe4000000001f */
[----:B----4-:R-:W-:Y:S02]  /*4d80*/  FFMA R27, R200, R36, R27 ;  /* 0x00000024c81b7223 */ /* 0x010fe4000000001b */
[----:B-----5:R-:W-:-:S02]  /*4d90*/  FFMA R30, R202, R66, R99 ;  /* 0x00000042ca1e7223 */ /* 0x020fc40000000063 */
[----:B------:R-:W-:Y:S01]  /*4da0*/  FFMA R103, R53, R103, R102 ;  /* 0x0000006735677223 */ /* 0x000fe20000000066 */
[----:B------:R-:W0:Y:S01]  /*4db0*/  LDS.64 R98, [R168+0xf0] ;  /* 0x0000f000a8627984 */ /* 0x000e220000000a00 */
[C---:B------:R-:W-:Y:S02]  /*4dc0*/  FFMA R26, R86.reuse, R34, R31 ;  /* 0x00000022561a7223 */ /* 0x040fe4000000001f */
[----:B------:R-:W-:Y:S02]  /*4dd0*/  FFMA R86, R86, R6, R27 ;  /* 0x0000000656567223 */ /* 0x000fe4000000001b */
[----:B------:R-:W-:Y:S02]  /*4de0*/  FFMA R27, R206, R61, R30 ;  /* 0x0000003dce1b7223 */ /* 0x000fe4000000001e */
[----:B------:R-:W-:Y:S02]  /*4df0*/  FFMA R202, R202, R54, R103 ;  /* 0x00000036caca7223 */ /* 0x000fe40000000067 */
[----:B------:R-:W-:-:S02]  /*4e00*/  FFMA R26, R87, R35, R26 ;  /* 0x00000023571a7223 */ /* 0x000fc4000000001a */
[----:B------:R-:W-:Y:S02]  /*4e10*/  FFMA R86, R87, R7, R86 ;  /* 0x0000000757567223 */ /* 0x000fe40000000056 */
[----:B------:R-:W-:Y:S02]  /*4e20*/  FFMA R30, R104, R62, R27 ;  /* 0x0000003e681e7223 */ /* 0x000fe4000000001b */
[----:B------:R-:W-:Y:S02]  /*4e30*/  FFMA R31, R206, R57, R202 ;  /* 0x00000039ce1f7223 */ /* 0x000fe400000000ca */
[C---:B------:R-:W-:Y:S02]  /*4e40*/  FFMA R26, R187.reuse, R28, R26 ;  /* 0x0000001cbb1a7223 */ /* 0x040fe4000000001a */
[----:B------:R-:W-:Y:S02]  /*4e50*/  FFMA R86, R187, R24, R86 ;  /* 0x00000018bb567223 */ /* 0x000fe40000000056 */
[----:B------:R-:W-:-:S02]  /*4e60*/  FFMA R87, R63, R105, R30 ;  /* 0x000000693f577223 */ /* 0x000fc4000000001e */
[----:B------:R-:W-:Y:S02]  /*4e70*/  FFMA R104, R104, R58, R31 ;  /* 0x0000003a68687223 */ /* 0x000fe4000000001f */
[C---:B------:R-:W-:Y:S02]  /*4e80*/  FFMA R27, R194.reuse, R67, R26 ;  /* 0x00000043c21b7223 */ /* 0x040fe4000000001a */
[----:B------:R-:W-:Y:S02]  /*4e90*/  FFMA R31, R194, R55, R86 ;  /* 0x00000037c21f7223 */ /* 0x000fe40000000056 */
[----:B--2---:R-:W-:Y:S01]  /*4ea0*/  FFMA R30, R100, R50, R87 ;  /* 0x00000032641e7223 */ /* 0x004fe20000000057 */
[----:B------:R-:W-:Y:S01]  /*4eb0*/  LDS R194, [R168+0x564] ;  /* 0x00056400a8c27984 */ /* 0x000fe20000000800 */
[C---:B------:R-:W-:Y:S02]  /*4ec0*/  FFMA R26, R88.reuse, R20, R27 ;  /* 0x00000014581a7223 */ /* 0x040fe4000000001b */
[----:B------:R-:W-:Y:S01]  /*4ed0*/  FFMA R105, R59, R105, R104 ;  /* 0x000000693b697223 */ /* 0x000fe20000000068 */
[----:B------:R-:W-:Y:S01]  /*4ee0*/  LDS.64 R86, [R168+0x258] ;  /* 0x00025800a8567984 */ /* 0x000fe20000000a00 */
[----:B------:R-:W-:-:S02]  /*4ef0*/  FFMA R88, R88, R16, R31 ;  /* 0x0000001058587223 */ /* 0x000fc4000000001f */
[----:B------:R-:W-:Y:S02]  /*4f00*/  FFMA R31, R51, R101, R30 ;  /* 0x00000065331f7223 */ /* 0x000fe4000000001e */
[----:B------:R-:W-:Y:S02]  /*4f10*/  FFMA R100, R100, R46, R105 ;  /* 0x0000002e64647223 */ /* 0x000fe40000000069 */
[----:B------:R-:W-:Y:S02]  /*4f20*/  FFMA R27, R21, R89, R26 ;  /* 0x00000059151b7223 */ /* 0x000fe4000000001a */
[----:B---3--:R-:W-:Y:S02]  /*4f30*/  FFMA R31, R40, R196, R31 ;  /* 0x000000c4281f7223 */ /* 0x008fe4000000001f */
[----:B------:R-:W-:Y:S02]  /*4f40*/  FFMA R101, R47, R101, R100 ;  /* 0x000000652f657223 */ /* 0x000fe40000000064 */
[----:B------:R-:W-:-:S02]  /*4f50*/  FFMA R89, R17, R89, R88 ;  /* 0x0000005911597223 */ /* 0x000fc40000000058 */
[----:B------:R-:W-:Y:S02]  /*4f60*/  FFMA R26, R96, R12, R27 ;  /* 0x0000000c601a7223 */ /* 0x000fe4000000001b */
[----:B------:R-:W-:Y:S02]  /*4f70*/  FFMA R100, R90, R34, R31 ;  /* 0x000000225a647223 */ /* 0x000fe4000000001f */
[----:B------:R-:W-:Y:S01]  /*4f80*/  FFMA R96, R96, R8, R89 ;  /* 0x0000000860607223 */ /* 0x000fe20000000059 */
[----:B------:R-:W-:Y:S01]  /*4f90*/  LDS.64 R30, [R168+0x1e0] ;  /* 0x0001e000a81e7984 */ /* 0x000fe20000000a00 */
[----:B------:R-:W-:Y:S02]  /*4fa0*/  FFMA R100, R91, R35, R100 ;  /* 0x000000235b647223 */ /* 0x000fe40000000064 */
[----:B------:R-:W-:Y:S01]  /*4fb0*/  FFMA R74, R97, R13, R26 ;  /* 0x0000000d614a7223 */ /* 0x000fe2000000001a */
[----:B------:R-:W-:Y:S01]  /*4fc0*/  LDS.64 R88, [R168+0x2d0] ;  /* 0x0002d000a8587984 */ /* 0x000fe20000000a00 */
[----:B------:R-:W-:-:S02]  /*4fd0*/  FFMA R101, R36, R196, R101 ;  /* 0x000000c424657223 */ /* 0x000fc40000000065 */
[----:B------:R-:W-:Y:S01]  /*4fe0*/  FFMA R100, R185, R28, R100 ;  /* 0x0000001cb9647223 */ /* 0x000fe20000000064 */
[----:B------:R-:W1:Y:S01]  /*4ff0*/  LDS.64 R26, [R168+0x168] ;  /* 0x00016800a81a7984 */ /* 0x000e620000000a00 */
[----:B------:R-:W-:Y:S02]  /*5000*/  FFMA R90, R90, R6, R101 ;  /* 0x000000065a5a7223 */ /* 0x000fe40000000065 */
[----:B------:R-:W-:Y:S01]  /*5010*/  FFMA R96, R97, R9, R96 ;  /* 0x0000000961607223 */ /* 0x000fe20000000060 */
[----:B------:R-:W-:Y:S01]  /*5020*/  LDS R196, [R168+0x5dc] ;  /* 0x0005dc00a8c47984 */ /* 0x000fe20000000800 */
[----:B------:R-:W-:Y:S02]  /*5030*/  FFMA R97, R192, R67, R100 ;  /* 0x00000043c0617223 */ /* 0x000fe40000000064 */
[----:B------:R-:W-:Y:S01]  /*5040*/  FFMA R90, R91, R7, R90 ;  /* 0x000000075b5a7223 */ /* 0x000fe2000000005a */
[----:B------:R-:W2:Y:S01]  /*5050*/  LDS R100, [R168+0xf8] ;  /* 0x0000f800a8647984 */ /* 0x000ea20000000800 */
[----:B------:R-:W-:-:S02]  /*5060*/  FFMA R74, R25, R14, R74 ;  /* 0x0000000e194a7223 */ /* 0x000fc4000000004a */
[----:B------:R-:W-:Y:S02]  /*5070*/  FFMA R96, R25, R10, R96 ;  /* 0x0000000a19607223 */ /* 0x000fe40000000060 */
[----:B------:R-:W-:Y:S02]  /*5080*/  FFMA R90, R185, R24, R90 ;  /* 0x00000018b95a7223 */ /* 0x000fe4000000005a */
[----:B------:R-:W-:Y:S02]  /*5090*/  FFMA R25, R70, R41, R74 ;  /* 0x0000002946197223 */ /* 0x000fe4000000004a */
[----:B------:R-:W-:Y:S02]  /*50a0*/  FFMA R101, R192, R55, R90 ;  /* 0x00000037c0657223 */ /* 0x000fe4000000005a */
[----:B------:R-:W-:Y:S01]  /*50b0*/  FFMA R91, R70, R37, R96 ;  /* 0x00000025465b7223 */ /* 0x000fe20000000060 */
[----:B------:R-:W-:Y:S01]  /*50c0*/  LDS R192, [R168+0x654] ;  /* 0x00065400a8c07984 */ /* 0x000fe20000000800 */
[----:B------:R-:W-:-:S02]  /*50d0*/  FFMA R70, R94, R42, R25 ;  /* 0x0000002a5e467223 */ /* 0x000fc40000000019 */
[C---:B------:R-:W-:Y:S01]  /*50e0*/  FFMA R74, R92.reuse, R20, R97 ;  /* 0x000000145c4a7223 */ /* 0x040fe20000000061 */
[----:B------:R-:W3:Y:S01]  /*50f0*/  LDS R25, [R168+0x2d8] ;  /* 0x0002d800a8197984 */ /* 0x000ee20000000800 */
[----:B------:R-:W-:Y:S02]  /*5100*/  FFMA R92, R92, R16, R101 ;  /* 0x000000105c5c7223 */ /* 0x000fe40000000065 */
[----:B------:R-:W-:Y:S01]  /*5110*/  FFMA R94, R94, R38, R91 ;  /* 0x000000265e5e7223 */ /* 0x000fe2000000005b */
[----:B------:R-:W4:Y:S01]  /*5120*/  LDS R101, [R168+0x474] ;  /* 0x00047400a8657984 */ /* 0x000f220000000800 */
[-C--:B------:R-:W-:Y:S02]  /*5130*/  FFMA R91, R21, R93.reuse, R74 ;  /* 0x0000005d155b7223 */ /* 0x080fe4000000004a */
[----:B------:R-:W-:Y:S01]  /*5140*/  FFMA R93, R17, R93, R92 ;  /* 0x0000005d115d7223 */ /* 0x000fe2000000005c */
[----:B------:R-:W5:Y:S01]  /*5150*/  LDS.64 R96, [R168+0x478] ;  /* 0x00047800a8607984 */ /* 0x000f620000000a00 */
[----:B------:R-:W-:-:S02]  /*5160*/  FFMA R185, R95, R43, R70 ;  /* 0x0000002b5fb97223 */ /* 0x000fc40000000046 */
[-C--:B0-----:R-:W-:Y:S02]  /*5170*/  FFMA R74, R22, R98.reuse, R203 ;  /* 0x00000062164a7223 */ /* 0x081fe400000000cb */
[----:B------:R-:W-:Y:S01]  /*5180*/  FFMA R90, R18, R98, R205 ;  /* 0x00000062125a7223 */ /* 0x000fe200000000cd */
[----:B------:R-:W-:Y:S01]  /*5190*/  LDS R203, [R168+-0x5dc] ;  /* 0xfffa2400a8cb7984 */ /* 0x000fe20000000800 */
[C---:B------:R-:W-:Y:S02]  /*51a0*/  FFMA R70, R98.reuse, R12, R91 ;  /* 0x0000000c62467223 */ /* 0x040fe4000000005b */
[----:B------:R-:W-:Y:S01]  /*51b0*/  FFMA R98, R98, R8, R93 ;  /* 0x0000000862627223 */ /* 0x000fe2000000005d */
[----:B------:R-:W-:Y:S01]  /*51c0*/  LDS R205, [R168+-0x564] ;  /* 0xfffa9c00a8cd7984 */ /* 0x000fe20000000800 */
[----:B------:R-:W-:Y:S02]  /*51d0*/  FFMA R187, R95, R39, R94 ;  /* 0x000000275fbb7223 */ /* 0x000fe4000000005e */
[----:B------:R-:W-:-:S02]  /*51e0*/  FFMA R93, R23, R99, R74 ;  /* 0x00000063175d7223 */ /* 0x000fc4000000004a */
[----:B------:R-:W-:Y:S02]  /*51f0*/  FFMA R95, R19, R99, R90 ;  /* 0x00000063135f7223 */ /* 0x000fe4000000005a */
[C---:B------:R-:W-:Y:S02]  /*5200*/  FFMA R91, R99.reuse, R13, R70 ;  /* 0x0000000d635b7223 */ /* 0x040fe40000000046 */
[----:B------:R-:W-:Y:S02]  /*5210*/  FFMA R99, R99, R9, R98 ;  /* 0x0000000963637223 */ /* 0x000fe40000000062 */
[C---:B-1----:R-:W-:Y:S02]  /*5220*/  FFMA R70, R22.reuse, R26, R191 ;  /* 0x0000001a16467223 */ /* 0x042fe400000000bf */
[C---:B------:R-:W-:Y:S02]  /*5230*/  FFMA R74, R22.reuse, R30, R29 ;  /* 0x0000001e164a7223 */ /* 0x040fe4000000001d */
[----:B------:R-:W-:-:S02]  /*5240*/  FFMA R92, R22, R86, R189 ;  /* 0x00000056165c7223 */ /* 0x000fc400000000bd */
[----:B------:R-:W-:Y:S02]  /*5250*/  FFMA R98, R22, R88, R193 ;  /* 0x0000005816627223 */ /* 0x000fe400000000c1 */
[C---:B------:R-:W-:Y:S02]  /*5260*/  FFMA R22, R18.reuse, R26, R199 ;  /* 0x0000001a12167223 */ /* 0x040fe400000000c7 */
[C---:B------:R-:W-:Y:S02]  /*5270*/  FFMA R90, R18.reuse, R30, R197 ;  /* 0x0000001e125a7223 */ /* 0x040fe400000000c5 */
[C---:B------:R-:W-:Y:S02]  /*5280*/  FFMA R94, R18.reuse, R86, R195 ;  /* 0x00000056125e7223 */ /* 0x040fe400000000c3 */
[----:B------:R-:W-:Y:S02]  /*5290*/  FFMA R18, R18, R88, R201 ;  /* 0x0000005812127223 */ /* 0x000fe400000000c9 */
[----:B------:R-:W-:-:S02]  /*52a0*/  FFMA R29, R23, R27, R70 ;  /* 0x0000001b171d7223 */ /* 0x000fc40000000046 */
[C---:B------:R-:W-:Y:S02]  /*52b0*/  FFMA R103, R23.reuse, R31, R74 ;  /* 0x0000001f17677223 */ /* 0x040fe4000000004a */
[C---:B------:R-:W-:Y:S02]  /*52c0*/  FFMA R105, R23.reuse, R87, R92 ;  /* 0x0000005717697223 */ /* 0x040fe4000000005c */
[----:B------:R-:W-:Y:S02]  /*52d0*/  FFMA R193, R23, R89, R98 ;  /* 0x0000005917c17223 */ /* 0x000fe40000000062 */
[C---:B------:R-:W-:Y:S02]  /*52e0*/  FFMA R102, R19.reuse, R27, R22 ;  /* 0x0000001b13667223 */ /* 0x040fe40000000016 */
[C---:B------:R-:W-:Y:S01]  /*52f0*/  FFMA R189, R19.reuse, R87, R94 ;  /* 0x0000005713bd7223 */ /* 0x040fe2000000005e */
[----:B------:R-:W0:Y:S01]  /*5300*/  LDS.64 R22, [R168+0x568] ;  /* 0x00056800a8167984 */ /* 0x000e220000000a00 */
[----:B------:R-:W-:-:S02]  /*5310*/  FFMA R104, R19, R31, R90 ;  /* 0x0000001f13687223 */ /* 0x000fc4000000005a */
[----:B------:R-:W-:Y:S02]  /*5320*/  FFMA R195, R19, R89, R18 ;  /* 0x0000005913c37223 */ /* 0x000fe40000000012 */
[----:B--2---:R-:W-:Y:S01]  /*5330*/  FFMA R94, R60, R100, R93 ;  /* 0x000000643c5e7223 */ /* 0x004fe2000000005d */
[----:B------:R-:W1:Y:S01]  /*5340*/  LDS.64 R18, [R168+0x4f0] ;  /* 0x0004f000a8127984 */ /* 0x000e620000000a00 */
[----:B------:R-:W-:Y:S02]  /*5350*/  FFMA R70, R100, R14, R91 ;  /* 0x0000000e64467223 */ /* 0x000fe4000000005b */
[----:B------:R-:W-:Y:S01]  /*5360*/  FFMA R98, R56, R100, R95 ;  /* 0x0000006438627223 */ /* 0x000fe2000000005f */
[----:B------:R-:W2:Y:S01]  /*5370*/  LDS.64 R90, [R168+0x5e0] ;  /* 0x0005e000a85a7984 */ /* 0x000ea20000000a00 */
[----:B------:R-:W-:Y:S02]  /*5380*/  FFMA R74, R100, R10, R99 ;  /* 0x0000000a644a7223 */ /* 0x000fe40000000063 */
[C---:B------:R-:W-:Y:S01]  /*5390*/  FFMA R100, R60.reuse, R211, R29 ;  /* 0x000000d33c647223 */ /* 0x040fe2000000001d */
[----:B------:R-:W0:Y:S01]  /*53a0*/  LDS.64 R92, [R168+0x658] ;  /* 0x00065800a85c7984 */ /* 0x000e220000000a00 */
[----:B------:R-:W-:-:S02]  /*53b0*/  FFMA R103, R60, R209, R103 ;  /* 0x000000d13c677223 */ /* 0x000fc40000000067 */
[C---:B------:R-:W-:Y:S02]  /*53c0*/  FFMA R191, R60.reuse, R207, R105 ;  /* 0x000000cf3cbf7223 */ /* 0x040fe40000000069 */
[----:B---3--:R-:W-:Y:S02]  /*53d0*/  FFMA R60, R60, R25, R193 ;  /* 0x000000193c3c7223 */ /* 0x008fe400000000c1 */
[----:B------:R-:W-:Y:S02]  /*53e0*/  FFMA R102, R56, R211, R102 ;  /* 0x000000d338667223 */ /* 0x000fe40000000066 */
[-C--:B----4-:R-:W-:Y:S02]  /*53f0*/  FFMA R99, R15, R101.reuse, R94 ;  /* 0x000000650f637223 */ /* 0x090fe4000000005e */
[----:B------:R-:W-:Y:S02]  /*5400*/  FFMA R105, R11, R101, R98 ;  /* 0x000000650b697223 */ /* 0x000fe40000000062 */
[----:B------:R-:W-:-:S02]  /*5410*/  FFMA R29, R101, R41, R70 ;  /* 0x00000029651d7223 */ /* 0x000fc40000000046 */
[----:B------:R-:W-:Y:S02]  /*5420*/  FFMA R95, R101, R37, R74 ;  /* 0x00000025655f7223 */ /* 0x000fe4000000004a */
[C---:B------:R-:W-:Y:S02]  /*5430*/  FFMA R101, R15.reuse, R198, R100 ;  /* 0x000000c60f657223 */ /* 0x040fe40000000064 */
[C---:B------:R-:W-:Y:S02]  /*5440*/  FFMA R193, R15.reuse, R194, R103 ;  /* 0x000000c20fc17223 */ /* 0x040fe40000000067 */
[C---:B------:R-:W-:Y:S02]  /*5450*/  FFMA R197, R15.reuse, R196, R191 ;  /* 0x000000c40fc57223 */ /* 0x040fe400000000bf */
[----:B------:R-:W-:Y:S02]  /*5460*/  FFMA R201, R15, R192, R60 ;  /* 0x000000c00fc97223 */ /* 0x000fe4000000003c */
[----:B------:R-:W-:-:S02]  /*5470*/  FFMA R15, R11, R198, R102 ;  /* 0x000000c60b0f7223 */ /* 0x000fc40000000066 */
[----:B------:R-:W3:Y:S01]  /*5480*/  LDS.64 R102, [R168+-0x5d8] ;  /* 0xfffa2800a8667984 */ /* 0x000ee20000000a00 */
[C---:B------:R-:W-:Y:S02]  /*5490*/  FFMA R104, R56.reuse, R209, R104 ;  /* 0x000000d138687223 */ /* 0x040fe40000000068 */
[C---:B------:R-:W-:Y:S02]  /*54a0*/  FFMA R189, R56.reuse, R207, R189 ;  /* 0x000000cf38bd7223 */ /* 0x040fe400000000bd */
[----:B------:R-:W-:Y:S02]  /*54b0*/  FFMA R56, R56, R25, R195 ;  /* 0x0000001938387223 */ /* 0x000fe400000000c3 */
[C---:B------:R-:W-:Y:S02]  /*54c0*/  FFMA R195, R11.reuse, R194, R104 ;  /* 0x000000c20bc37223 */ /* 0x040fe40000000068 */
[C---:B------:R-:W-:Y:S02]  /*54d0*/  FFMA R199, R11.reuse, R196, R189 ;  /* 0x000000c40bc77223 */ /* 0x040fe400000000bd */
[----:B------:R-:W-:-:S02]  /*54e0*/  FFMA R11, R11, R192, R56 ;  /* 0x000000c00b0b7223 */ /* 0x000fc40000000038 */
[-C--:B-----5:R-:W-:Y:S02]  /*54f0*/  FFMA R60, R48, R96.reuse, R99 ;  /* 0x00000060303c7223 */ /* 0x0a0fe40000000063 */
[----:B------:R-:W-:Y:S01]  /*5500*/  FFMA R70, R44, R96, R105 ;  /* 0x000000602c467223 */ /* 0x000fe20000000069 */
[----:B------:R-:W-:Y:S01]  /*5510*/  LDS.64 R98, [R168+-0x470] ;  /* 0xfffb9000a8627984 */ /* 0x000fe20000000a00 */
[C---:B------:R-:W-:Y:S02]  /*5520*/  FFMA R56, R96.reuse, R42, R29 ;  /* 0x0000002a60387223 */ /* 0x040fe4000000001d */
[----:B------:R-:W-:Y:S02]  /*5530*/  FFMA R96, R96, R38, R95 ;  /* 0x0000002660607223 */ /* 0x000fe4000000005f */
[----:B------:R-:W4:Y:S01]  /*5540*/  LDS.64 R94, [R168+-0x560] ;  /* 0xfffaa000a85e7984 */ /* 0x000f220000000a00 */
[-C--:B------:R-:W-:Y:S02]  /*5550*/  FFMA R60, R49, R97.reuse, R60 ;  /* 0x00000061313c7223 */ /* 0x080fe4000000003c */
[----:B------:R-:W-:-:S02]  /*5560*/  FFMA R70, R45, R97, R70 ;  /* 0x000000612d467223 */ /* 0x000fc40000000046 */
[C---:B------:R-:W-:Y:S02]  /*5570*/  FFMA R191, R97.reuse, R43, R56 ;  /* 0x0000002b61bf7223 */ /* 0x040fe40000000038 */
[----:B------:R-:W-:Y:S02]  /*5580*/  FFMA R189, R97, R39, R96 ;  /* 0x0000002761bd7223 */ /* 0x000fe40000000060 */
[----:B0-----:R-:W-:Y:S01]  /*5590*/  FFMA R104, R44, R22, R195 ;  /* 0x000000162c687223 */ /* 0x001fe200000000c3 */
[----:B------:R-:W0:Y:S01]  /*55a0*/  LDS.64 R96, [R168+-0x4e8] ;  /* 0xfffb1800a8607984 */ /* 0x000e220000000a00 */
[C---:B-1----:R-:W-:Y:S02]  /*55b0*/  FFMA R56, R48.reuse, R18, R101 ;  /* 0x0000001230387223 */ /* 0x042fe40000000065 */
[C---:B------:R-:W-:Y:S01]  /*55c0*/  FFMA R74, R48.reuse, R22, R193 ;  /* 0x00000016304a7223 */ /* 0x040fe200000000c1 */
[----:B------:R-:W1:Y:S01]  /*55d0*/  LDS.64 R100, [R168+-0x3f8] ;  /* 0xfffc0800a8647984 */ /* 0x000e620000000a00 */
[----:B--2---:R-:W-:-:S02]  /*55e0*/  FFMA R200, R48, R90, R197 ;  /* 0x0000005a30c87223 */ /* 0x004fc400000000c5 */
[----:B------:R-:W-:Y:S02]  /*55f0*/  FFMA R204, R48, R92, R201 ;  /* 0x0000005c30cc7223 */ /* 0x000fe400000000c9 */
[C---:B------:R-:W-:Y:S02]  /*5600*/  FFMA R48, R44.reuse, R18, R15 ;  /* 0x000000122c307223 */ /* 0x040fe4000000000f */
[C---:B------:R-:W-:Y:S02]  /*5610*/  FFMA R202, R44.reuse, R90, R199 ;  /* 0x0000005a2cca7223 */ /* 0x040fe400000000c7 */
[----:B------:R-:W-:Y:S02]  /*5620*/  FFMA R206, R44, R92, R11 ;  /* 0x0000005c2cce7223 */ /* 0x000fe4000000000b */
[----:B------:R-:W-:Y:S02]  /*5630*/  FFMA R44, R45, R23, R104 ;  /* 0x000000172d2c7223 */ /* 0x000fe40000000068 */
[-C--:B------:R-:W-:Y:S01]  /*5640*/  FFMA R56, R49, R19.reuse, R56 ;  /* 0x0000001331387223 */ /* 0x080fe20000000038 */
[----:B------:R-:W2:Y:S01]  /*5650*/  LDS.64 R104, [R168+-0x258] ;  /* 0xfffda800a8687984 */ /* 0x000ea20000000a00 */
[----:B------:R-:W-:-:S02]  /*5660*/  FFMA R48, R45, R19, R48 ;  /* 0x000000132d307223 */ /* 0x000fc40000000030 */
[C---:B------:R-:W-:Y:S02]  /*5670*/  FFMA R202, R45.reuse, R91, R202 ;  /* 0x0000005b2dca7223 */ /* 0x040fe400000000ca */
[----:B------:R-:W-:Y:S02]  /*5680*/  FFMA R206, R45, R93, R206 ;  /* 0x0000005d2dce7223 */ /* 0x000fe400000000ce */
[----:B------:R-:W-:Y:S02]  /*5690*/  FFMA R195, R208, R75, R44 ;  /* 0x0000004bd0c37223 */ /* 0x000fe4000000002c */
[----:B------:R-:W5:Y:S01]  /*56a0*/  LDS.64 R44, [R168+-0x1e0] ;  /* 0xfffe2000a82c7984 */ /* 0x000f620000000a00 */
[----:B------:R-:W-:Y:S02]  /*56b0*/  FFMA R15, R205, R71, R56 ;  /* 0x00000047cd0f7223 */ /* 0x000fe40000000038 */
[C---:B------:R-:W-:Y:S02]  /*56c0*/  FFMA R74, R49.reuse, R23, R74 ;  /* 0x00000017314a7223 */ /* 0x040fe4000000004a */
[----:B------:R-:W-:-:S02]  /*56d0*/  FFMA R200, R49, R91, R200 ;  /* 0x0000005b31c87223 */ /* 0x000fc400000000c8 */
[----:B------:R-:W-:Y:S02]  /*56e0*/  FFMA R204, R49, R93, R204 ;  /* 0x0000005d31cc7223 */ /* 0x000fe400000000cc */
[----:B------:R-:W-:Y:S02]  /*56f0*/  FFMA R205, R205, R75, R48 ;  /* 0x0000004bcdcd7223 */ /* 0x000fe40000000030 */
[----:B------:R-:W2:Y:S01]  /*5700*/  LDS.64 R48, [R168+-0x168] ;  /* 0xfffe9800a8307984 */ /* 0x000ea20000000a00 */
[C---:B------:R-:W-:Y:S02]  /*5710*/  FFMA R11, R203.reuse, R71, R60 ;  /* 0x00000047cb0b7223 */ /* 0x040fe4000000003c */
[----:B------:R-:W-:Y:S02]  /*5720*/  FFMA R203, R203, R75, R70 ;  /* 0x0000004bcbcb7223 */ /* 0x000fe40000000046 */
[-C--:B------:R-:W-:Y:S02]  /*5730*/  FFMA R29, R208, R71.reuse, R74 ;  /* 0x00000047d01d7223 */ /* 0x080fe4000000004a */
[----:B------:R-:W-:-:S02]  /*5740*/  FFMA R197, R210, R71, R200 ;  /* 0x00000047d2c57223 */ /* 0x000fc400000000c8 */
[-C--:B---3--:R-:W-:Y:S01]  /*5750*/  FFMA R56, R32, R102.reuse, R11 ;  /* 0x0000006620387223 */ /* 0x088fe2000000000b */
[----:B------:R-:W-:Y:S01]  /*5760*/  LDS R200, [R168+-0xe8] ;  /* 0xffff1800a8c87984 */ /* 0x000fe20000000800 */
[----:B------:R-:W-:Y:S02]  /*5770*/  FFMA R201, R212, R71, R204 ;  /* 0x00000047d4c97223 */ /* 0x000fe400000000cc */
[----:B------:R-:W-:Y:S01]  /*5780*/  FFMA R102, R4, R102, R203 ;  /* 0x0000006604667223 */ /* 0x000fe200000000cb */
[----:B------:R-:W3:Y:S01]  /*5790*/  LDS.64 R70, [R168+-0xf0] ;  /* 0xffff1000a8467984 */ /* 0x000ee20000000a00 */
[-C--:B------:R-:W-:Y:S02]  /*57a0*/  FFMA R199, R210, R75.reuse, R202 ;  /* 0x0000004bd2c77223 */ /* 0x080fe400000000ca */
[----:B------:R-:W-:Y:S01]  /*57b0*/  FFMA R203, R212, R75, R206 ;  /* 0x0000004bd4cb7223 */ /* 0x000fe200000000ce */
[----:B------:R-:W-:Y:S01]  /*57c0*/  LDS R202, [R168+-0x70] ;  /* 0xffff9000a8ca7984 */ /* 0x000fe20000000800 */
[----:B------:R-:W-:-:S02]  /*57d0*/  FFMA R11, R33, R103, R56 ;  /* 0x00000067210b7223 */ /* 0x000fc40000000038 */
[C---:B----4-:R-:W-:Y:S01]  /*57e0*/  FFMA R56, R32.reuse, R94, R15 ;  /* 0x0000005e20387223 */ /* 0x050fe2000000000f */
[----:B------:R-:W4:Y:S01]  /*57f0*/  LDS.64 R74, [R168+-0x78] ;  /* 0xffff8800a84a7984 */ /* 0x000f220000000a00 */
[----:B------:R-:W-:Y:S02]  /*5800*/  FFMA R60, R32, R98, R197 ;  /* 0x00000062203c7223 */ /* 0x000fe400000000c5 */
[C---:B------:R-:W-:Y:S01]  /*5810*/  FFMA R94, R4.reuse, R94, R205 ;  /* 0x0000005e045e7223 */ /* 0x040fe200000000cd */
[----:B------:R-:W3:Y:S01]  /*5820*/  LDS R15, [R168+-0x250] ;  /* 0xfffdb000a80f7984 */ /* 0x000ee20000000800 */
[----:B------:R-:W-:Y:S02]  /*5830*/  FFMA R193, R33, R95, R56 ;  /* 0x0000005f21c17223 */ /* 0x000fe40000000038 */
[----:B------:R-:W-:Y:S02]  /*5840*/  FFMA R98, R4, R98, R199 ;  /* 0x0000006204627223 */ /* 0x000fe400000000c7 */
[----:B0-----:R-:W-:-:S02]  /*5850*/  FFMA R56, R32, R96, R29 ;  /* 0x0000006020387223 */ /* 0x001fc4000000001d */
[C---:B------:R-:W-:Y:S01]  /*5860*/  FFMA R96, R4.reuse, R96, R195 ;  /* 0x0000006004607223 */ /* 0x040fe200000000c3 */
[----:B------:R-:W-:Y:S01]  /*5870*/  LDS R29, [R168+0x12c] ;  /* 0x00012c00a81d7984 */ /* 0x000fe20000000800 */
[-C--:B-1----:R-:W-:Y:S02]  /*5880*/  FFMA R4, R4, R100.reuse, R203 ;  /* 0x0000006404047223 */ /* 0x082fe400000000cb */
[C---:B------:R-:W-:Y:S02]  /*5890*/  FFMA R95, R5.reuse, R95, R94 ;  /* 0x0000005f055f7223 */ /* 0x040fe4000000005e */
[C---:B------:R-:W-:Y:S01]  /*58a0*/  FFMA R199, R5.reuse, R99, R98 ;  /* 0x0000006305c77223 */ /* 0x040fe20000000062 */
[----:B------:R-:W0:Y:S01]  /*58b0*/  LDS R94, [R168+-0x1d8] ;  /* 0xfffe2800a85e7984 */ /* 0x000e220000000800 */
[----:B------:R-:W-:Y:S02]  /*58c0*/  FFMA R32, R32, R100, R201 ;  /* 0x0000006420207223 */ /* 0x000fe400000000c9 */
[----:B------:R-:W-:Y:S01]  /*58d0*/  FFMA R205, R5, R101, R4 ;  /* 0x0000006505cd7223 */ /* 0x000fe20000000004 */
[----:B------:R-:W1:Y:S01]  /*58e0*/  LDS R98, [R168+-0x160] ;  /* 0xfffea000a8627984 */ /* 0x000e620000000800 */
[----:B------:R-:W-:-:S02]  /*58f0*/  FFMA R195, R33, R97, R56 ;  /* 0x0000006121c37223 */ /* 0x000fc40000000038 */
[C---:B--2---:R-:W-:Y:S01]  /*5900*/  FFMA R4, R64.reuse, R104, R11 ;  /* 0x0000006840047223 */ /* 0x044fe2000000000b */
[----:B------:R-:W-:Y:S01]  /*5910*/  LDS R201, [R168+0x294] ;  /* 0x00029400a8c97984 */ /* 0x000fe20000000800 */
[----:B------:R-:W-:Y:S02]  /*5920*/  FFMA R97, R5, R97, R96 ;  /* 0x0000006105617223 */ /* 0x000fe40000000060 */
[----:B-----5:R-:W-:Y:S01]  /*5930*/  FFMA R56, R64, R44, R193 ;  /* 0x0000002c40387223 */ /* 0x020fe200000000c1 */
[----:B------:R-:W2:Y:S01]  /*5940*/  LDS R96, [R168+0x1a4] ;  /* 0x0001a400a8607984 */ /* 0x000ea20000000800 */
[C---:B------:R-:W-:Y:S02]  /*5950*/  FFMA R197, R33.reuse, R99, R60 ;  /* 0x0000006321c57223 */ /* 0x040fe4000000003c */
[----:B------:R-:W-:Y:S01]  /*5960*/  FFMA R203, R33, R101, R32 ;  /* 0x0000006521cb7223 */ /* 0x000fe20000000020 */
[----:B------:R-:W5:Y:S01]  /*5970*/  LDS R193, [R168+0x30c] ;  /* 0x00030c00a8c17984 */ /* 0x000f620000000800 */
[----:B------:R-:W-:-:S02]  /*5980*/  FFMA R103, R5, R103, R102 ;  /* 0x0000006705677223 */ /* 0x000fc40000000066 */
[C---:B------:R-:W-:Y:S01]  /*5990*/  FFMA R11, R65.reuse, R105, R4 ;  /* 0x00000069410b7223 */ /* 0x040fe20000000004 */
[----:B------:R-:W2:Y:S01]  /*59a0*/  LDS.64 R32, [R168+0x130] ;  /* 0x00013000a8207984 */ /* 0x000ea20000000a00 */
[----:B------:R-:W-:Y:S02]  /*59b0*/  FFMA R44, R52, R44, R95 ;  /* 0x0000002c342c7223 */ /* 0x000fe4000000005f */
[-C--:B------:R-:W-:Y:S01]  /*59c0*/  FFMA R60, R64, R48.reuse, R195 ;  /* 0x00000030403c7223 */ /* 0x080fe200000000c3 */
[----:B------:R-:W2:Y:S01]  /*59d0*/  LDS.64 R4, [R168+0x1a8] ;  /* 0x0001a800a8047984 */ /* 0x000ea20000000a00 */
[----:B------:R-:W-:Y:S02]  /*59e0*/  FFMA R48, R52, R48, R97 ;  /* 0x0000003034307223 */ /* 0x000fe40000000061 */
[-C--:B------:R-:W-:Y:S01]  /*59f0*/  FFMA R95, R65, R45.reuse, R56 ;  /* 0x0000002d415f7223 */ /* 0x080fe20000000038 */
[----:B------:R-:W2:Y:S01]  /*5a00*/  LDS R102, [R168+0x21c] ;  /* 0x00021c00a8667984 */ /* 0x000ea20000000800 */
[----:B------:R-:W-:-:S02]  /*5a10*/  FFMA R97, R53, R45, R44 ;  /* 0x0000002d35617223 */ /* 0x000fc4000000002c */
[-C--:B------:R-:W-:Y:S01]  /*5a20*/  FFMA R99, R65, R49.reuse, R60 ;  /* 0x0000003141637223 */ /* 0x080fe2000000003c */
[----:B------:R-:W2:Y:S01]  /*5a30*/  LDS.64 R44, [R168+0x220] ;  /* 0x00022000a82c7984 */ /* 0x000ea20000000a00 */
[----:B------:R-:W-:Y:S02]  /*5a40*/  FFMA R101, R53, R49, R48 ;  /* 0x0000003135657223 */ /* 0x000fe40000000030 */
[----:B---3--:R-:W-:Y:S01]  /*5a50*/  FFMA R56, R64, R70, R197 ;  /* 0x0000004640387223 */ /* 0x008fe200000000c5 */
[----:B------:R-:W3:Y:S01]  /*5a60*/  LDS.64 R48, [R168+0x4b0] ;  /* 0x0004b000a8307984 */ /* 0x000ee20000000a00 */
[C---:B------:R-:W-:Y:S02]  /*5a70*/  FFMA R104, R52.reuse, R104, R103 ;  /* 0x0000006834687223 */ /* 0x040fe40000000067 */
[----:B------:R-:W-:Y:S02]  /*5a80*/  FFMA R70, R52, R70, R199 ;  /* 0x0000004634467223 */ /* 0x000fe400000000c7 */
[----:B----4-:R-:W-:-:S02]  /*5a90*/  FFMA R64, R64, R74, R203 ;  /* 0x0000004a40407223 */ /* 0x010fc400000000cb */
[----:B------:R-:W-:Y:S02]  /*5aa0*/  FFMA R52, R52, R74, R205 ;  /* 0x0000004a34347223 */ /* 0x000fe400000000cd */
[C---:B------:R-:W-:Y:S02]  /*5ab0*/  FFMA R103, R65.reuse, R71, R56 ;  /* 0x0000004741677223 */ /* 0x040fe40000000038 */
[----:B------:R-:W-:Y:S02]  /*5ac0*/  FFMA R65, R65, R75, R64 ;  /* 0x0000004b41417223 */ /* 0x000fe40000000040 */
[C---:B------:R-:W-:Y:S02]  /*5ad0*/  FFMA R105, R53.reuse, R105, R104 ;  /* 0x0000006935697223 */ /* 0x040fe40000000068 */
[C---:B------:R-:W-:Y:S02]  /*5ae0*/  FFMA R71, R53.reuse, R71, R70 ;  /* 0x0000004735477223 */ /* 0x040fe40000000046 */
[----:B------:R-:W-:Y:S01]  /*5af0*/  FFMA R75, R53, R75, R52 ;  /* 0x0000004b354b7223 */ /* 0x000fe20000000034 */
[----:B------:R-:W-:Y:S01]  /*5b00*/  LDS R70, [R168+0x4b8] ;  /* 0x0004b800a8467984 */ /* 0x000fe20000000800 */
[----:B------:R-:W-:-:S02]  /*5b10*/  FFMA R56, R15, R66, R11 ;  /* 0x000000420f387223 */ /* 0x000fc4000000000b */
[-C--:B0-----:R-:W-:Y:S01]  /*5b20*/  FFMA R74, R94, R66.reuse, R95 ;  /* 0x000000425e4a7223 */ /* 0x081fe2000000005f */
[----:B------:R-:W0:Y:S01]  /*5b30*/  LDS.64 R52, [R168+0x298] ;  /* 0x00029800a8347984 */ /* 0x000e220000000a00 */
[-C--:B-1----:R-:W-:Y:S02]  /*5b40*/  FFMA R100, R98, R66.reuse, R99 ;  /* 0x0000004262647223 */ /* 0x082fe40000000063 */
[----:B------:R-:W-:Y:S02]  /*5b50*/  FFMA R104, R200, R66, R103 ;  /* 0x00000042c8687223 */ /* 0x000fe40000000067 */
[-C--:B------:R-:W-:Y:S02]  /*5b60*/  FFMA R60, R15, R54.reuse, R105 ;  /* 0x000000360f3c7223 */ /* 0x080fe40000000069 */
[-C--:B------:R-:W-:Y:S02]  /*5b70*/  FFMA R94, R94, R54.reuse, R97 ;  /* 0x000000365e5e7223 */ /* 0x080fe40000000061 */
[----:B------:R-:W-:-:S02]  /*5b80*/  FFMA R98, R98, R54, R101 ;  /* 0x0000003662627223 */ /* 0x000fc40000000065 */
[----:B------:R-:W-:Y:S02]  /*5b90*/  FFMA R200, R200, R54, R71 ;  /* 0x00000036c8c87223 */ /* 0x000fe40000000047 */
[C---:B------:R-:W-:Y:S02]  /*5ba0*/  FFMA R66, R202.reuse, R66, R65 ;  /* 0x00000042ca427223 */ /* 0x040fe40000000041 */
[----:B------:R-:W-:Y:S01]  /*5bb0*/  FFMA R54, R202, R54, R75 ;  /* 0x00000036ca367223 */ /* 0x000fe2000000004b */
[----:B------:R-:W-:Y:S01]  /*5bc0*/  LDS.64 R64, [R168+0x310] ;  /* 0x00031000a8407984 */ /* 0x000fe20000000a00 */
[CC--:B------:R-:W-:Y:S02]  /*5bd0*/  FFMA R11, R29.reuse, R61.reuse, R56 ;  /* 0x0000003d1d0b7223 */ /* 0x0c0fe40000000038 */
[----:B--2---:R-:W-:Y:S02]  /*5be0*/  FFMA R15, R96, R61, R74 ;  /* 0x0000003d600f7223 */ /* 0x004fe4000000004a */
[----:B------:R-:W-:-:S02]  /*5bf0*/  FFMA R29, R29, R57, R60 ;  /* 0x000000391d1d7223 */ /* 0x000fc4000000003c */
[----:B------:R-:W-:Y:S02]  /*5c00*/  FFMA R71, R96, R57, R94 ;  /* 0x0000003960477223 */ /* 0x000fe4000000005e */
[C---:B-----5:R-:W-:Y:S02]  /*5c10*/  FFMA R99, R193.reuse, R61, R66 ;  /* 0x0000003dc1637223 */ /* 0x060fe40000000042 */
[----:B------:R-:W-:Y:S02]  /*5c20*/  FFMA R193, R193, R57, R54 ;  /* 0x00000039c1c17223 */ /* 0x000fe40000000036 */
[-C--:B------:R-:W-:Y:S02]  /*5c30*/  FFMA R54, R32, R62.reuse, R11 ;  /* 0x0000003e20367223 */ /* 0x080fe4000000000b */
[----:B------:R-:W-:Y:S02]  /*5c40*/  FFMA R60, R4, R62, R15 ;  /* 0x0000003e043c7223 */ /* 0x000fe4000000000f */
[----:B------:R-:W-:-:S02]  /*5c50*/  FFMA R32, R32, R58, R29 ;  /* 0x0000003a20207223 */ /* 0x000fc4000000001d */
[----:B------:R-:W-:Y:S02]  /*5c60*/  FFMA R4, R4, R58, R71 ;  /* 0x0000003a04047223 */ /* 0x000fe40000000047 */
[C---:B------:R-:W-:Y:S02]  /*5c70*/  FFMA R75, R102.reuse, R61, R100 ;  /* 0x0000003d664b7223 */ /* 0x040fe40000000064 */
[----:B------:R-:W-:Y:S02]  /*5c80*/  FFMA R95, R102, R57, R98 ;  /* 0x00000039665f7223 */ /* 0x000fe40000000062 */
[----:B------:R-:W-:Y:S02]  /*5c90*/  FFMA R97, R201, R61, R104 ;  /* 0x0000003dc9617223 */ /* 0x000fe40000000068 */
[----:B------:R-:W-:Y:S02]  /*5ca0*/  FFMA R11, R63, R33, R54 ;  /* 0x000000213f0b7223 */ /* 0x000fe40000000036 */
[----:B------:R-:W-:-:S02]  /*5cb0*/  FFMA R201, R201, R57, R200 ;  /* 0x00000039c9c97223 */ /* 0x000fc400000000c8 */
[----:B------:R-:W1:Y:S01]  /*5cc0*/  LDS.64 R56, [R168+0x528] ;  /* 0x00052800a8387984 */ /* 0x000e620000000a00 */
[C---:B------:R-:W-:Y:S02]  /*5cd0*/  FFMA R15, R59.reuse, R33, R32 ;  /* 0x000000213b0f7223 */ /* 0x040fe40000000020 */
[----:B------:R-:W-:Y:S01]  /*5ce0*/  FFMA R61, R59, R5, R4 ;  /* 0x000000053b3d7223 */ /* 0x000fe20000000004 */
[----:B------:R-:W2:Y:S01]  /*5cf0*/  LDS.64 R32, [R168+0x5a0] ;  /* 0x0005a000a8207984 */ /* 0x000ea20000000a00 */
[C---:B------:R-:W-:Y:S02]  /*5d00*/  FFMA R4, R44.reuse, R62, R75 ;  /* 0x0000003e2c047223 */ /* 0x040fe4000000004b */
[----:B------:R-:W-:Y:S02]  /*5d10*/  FFMA R54, R44, R58, R95 ;  /* 0x0000003a2c367223 */ /* 0x000fe4000000005f */
[C---:B---3--:R-:W-:Y:S02]  /*5d20*/  FFMA R44, R48.reuse, R50, R11 ;  /* 0x00000032302c7223 */ /* 0x048fe4000000000b */
[----:B------:R-:W-:-:S02]  /*5d30*/  FFMA R48, R48, R46, R15 ;  /* 0x0000002e30307223 */ /* 0x000fc4000000000f */
[-C--:B------:R-:W-:Y:S01]  /*5d40*/  FFMA R11, R51, R49.reuse, R44 ;  /* 0x00000031330b7223 */ /* 0x080fe2000000002c */
[----:B------:R-:W-:Y:S01]  /*5d50*/  LDS R15, [R168+0x530] ;  /* 0x00053000a80f7984 */ /* 0x000fe20000000800 */
[----:B------:R-:W-:Y:S02]  /*5d60*/  FFMA R49, R47, R49, R48 ;  /* 0x000000312f317223 */ /* 0x000fe40000000030 */
[----:B0-----:R-:W-:Y:S02]  /*5d70*/  FFMA R48, R52, R62, R97 ;  /* 0x0000003e34307223 */ /* 0x001fe40000000061 */
[C---:B------:R-:W-:Y:S02]  /*5d80*/  FFMA R29, R63.reuse, R5, R60 ;  /* 0x000000053f1d7223 */ /* 0x040fe4000000003c */
[-C--:B------:R-:W-:Y:S02]  /*5d90*/  FFMA R71, R63, R45.reuse, R4 ;  /* 0x0000002d3f477223 */ /* 0x080fe40000000004 */
[----:B------:R-:W-:Y:S01]  /*5da0*/  FFMA R11, R40, R70, R11 ;  /* 0x00000046280b7223 */ /* 0x000fe2000000000b */
[----:B------:R-:W0:Y:S01]  /*5db0*/  LDS.64 R4, [R168+0x618] ;  /* 0x00061800a8047984 */ /* 0x000e220000000a00 */
[----:B------:R-:W-:-:S02]  /*5dc0*/  FFMA R75, R59, R45, R54 ;  /* 0x0000002d3b4b7223 */ /* 0x000fc40000000036 */
[----:B------:R-:W-:Y:S01]  /*5dd0*/  FFMA R52, R52, R58, R201 ;  /* 0x0000003a34347223 */ /* 0x000fe200000000c9 */
[----:B------:R-:W3:Y:S01]  /*5de0*/  LDS.64 R44, [R168+0x690] ;  /* 0x00069000a82c7984 */ /* 0x000ee20000000a00 */
[----:B------:R-:W-:Y:S02]  /*5df0*/  FFMA R49, R36, R70, R49 ;  /* 0x0000004624317223 */ /* 0x000fe40000000031 */
[-C--:B------:R-:W-:Y:S02]  /*5e00*/  FFMA R95, R63, R53.reuse, R48 ;  /* 0x000000353f5f7223 */ /* 0x080fe40000000030 */
[C---:B------:R-:W-:Y:S02]  /*5e10*/  FFMA R48, R2.reuse, R34, R11 ;  /* 0x0000002202307223 */ /* 0x040fe4000000000b */
[----:B------:R-:W-:Y:S02]  /*5e20*/  FFMA R53, R59, R53, R52 ;  /* 0x000000353b357223 */ /* 0x000fe40000000034 */
[----:B------:R-:W-:Y:S01]  /*5e30*/  FFMA R2, R2, R6, R49 ;  /* 0x0000000602027223 */ /* 0x000fe20000000031 */
[----:B------:R-:W4:Y:S01]  /*5e40*/  LDS R52, [R168+0x5a8] ;  /* 0x0005a800a8347984 */ /* 0x000f220000000800 */
[----:B------:R-:W-:-:S02]  /*5e50*/  FFMA R48, R3, R35, R48 ;  /* 0x0000002303307223 */ /* 0x000fc40000000030 */
[----:B------:R-:W-:Y:S02]  /*5e60*/  FFMA R2, R3, R7, R2 ;  /* 0x0000000703027223 */ /* 0x000fe40000000002 */
[C---:B------:R-:W-:Y:S02]  /*5e70*/  FFMA R48, R173.reuse, R28, R48 ;  /* 0x0000001cad307223 */ /* 0x040fe40000000030 */
[----:B------:R-:W-:Y:S02]  /*5e80*/  FFMA R2, R173, R24, R2 ;  /* 0x00000018ad027223 */ /* 0x000fe40000000002 */
[C---:B------:R-:W-:Y:S02]  /*5e90*/  FFMA R3, R190.reuse, R67, R48 ;  /* 0x00000043be037223 */ /* 0x040fe40000000030 */
[----:B------:R-:W-:Y:S02]  /*5ea0*/  FFMA R11, R190, R55, R2 ;  /* 0x00000037be0b7223 */ /* 0x000fe40000000002 */
[----:B------:R-:W-:-:S02]  /*5eb0*/  FFMA R2, R68, R20, R3 ;  /* 0x0000001444027223 */ /* 0x000fc40000000003 */
[----:B-1----:R-:W-:Y:S02]  /*5ec0*/  FFMA R48, R56, R50, R29 ;  /* 0x0000003238307223 */ /* 0x002fe4000000001d */
[----:B------:R-:W-:Y:S02]  /*5ed0*/  FFMA R3, R21, R69, R2 ;  /* 0x0000004515037223 */ /* 0x000fe40000000002 */
[----:B------:R-:W-:Y:S02]  /*5ee0*/  FFMA R68, R68, R16, R11 ;  /* 0x0000001044447223 */ /* 0x000fe4000000000b */
[----:B------:R-:W-:Y:S02]  /*5ef0*/  FFMA R2, R26, R12, R3 ;  /* 0x0000000c1a027223 */ /* 0x000fe40000000003 */
[----:B------:R-:W-:Y:S02]  /*5f00*/  FFMA R62, R64, R62, R99 ;  /* 0x0000003e403e7223 */ /* 0x000fe40000000063 */
[----:B------:R-:W-:-:S02]  /*5f10*/  FFMA R2, R27, R13, R2 ;  /* 0x0000000d1b027223 */ /* 0x000fc40000000002 */
[----:B------:R-:W-:Y:S02]  /*5f20*/  FFMA R11, R51, R57, R48 ;  /* 0x00000039330b7223 */ /* 0x000fe40000000030 */
[----:B------:R-:W-:Y:S02]  /*5f30*/  FFMA R58, R64, R58, R193 ;  /* 0x0000003a403a7223 */ /* 0x000fe400000000c1 */
[C---:B--2---:R-:W-:Y:S02]  /*5f40*/  FFMA R48, R32.reuse, R50, R71 ;  /* 0x0000003220307223 */ /* 0x044fe40000000047 */
[----:B------:R-:W-:Y:S02]  /*5f50*/  FFMA R32, R32, R46, R75 ;  /* 0x0000002e20207223 */ /* 0x000fe4000000004b */
[----:B------:R-:W-:Y:S02]  /*5f60*/  FFMA R2, R211, R14, R2 ;  /* 0x0000000ed3027223 */ /* 0x000fe40000000002 */
[----:B------:R-:W-:-:S02]  /*5f70*/  FFMA R63, R63, R65, R62 ;  /* 0x000000413f3f7223 */ /* 0x000fc4000000003e */
[----:B------:R-:W-:Y:S02]  /*5f80*/  FFMA R65, R59, R65, R58 ;  /* 0x000000413b417223 */ /* 0x000fe4000000003a */
[----:B------:R-:W-:Y:S02]  /*5f90*/  FFMA R56, R56, R46, R61 ;  /* 0x0000002e38387223 */ /* 0x000fe4000000003d */
[----:B------:R-:W-:Y:S02]  /*5fa0*/  FFMA R49, R47, R33, R32 ;  /* 0x000000212f317223 */ /* 0x000fe40000000020 */
[----:B------:R-:W-:Y:S02]  /*5fb0*/  FFMA R3, R198, R41, R2 ;  /* 0x00000029c6037223 */ /* 0x000fe40000000002 */
[-C--:B0-----:R-:W-:Y:S02]  /*5fc0*/  FFMA R32, R4, R50.reuse, R95 ;  /* 0x0000003204207223 */ /* 0x081fe4000000005f */
[----:B---3--:R-:W-:-:S02]  /*5fd0*/  FFMA R50, R44, R50, R63 ;  /* 0x000000322c327223 */ /* 0x008fc4000000003f */
[----:B------:R-:W-:Y:S02]  /*5fe0*/  FFMA R69, R17, R69, R68 ;  /* 0x0000004511457223 */ /* 0x000fe40000000044 */
[----:B------:R-:W-:Y:S02]  /*5ff0*/  FFMA R44, R44, R46, R65 ;  /* 0x0000002e2c2c7223 */ /* 0x000fe40000000041 */
[----:B------:R-:W-:Y:S02]  /*6000*/  FFMA R57, R47, R57, R56 ;  /* 0x000000392f397223 */ /* 0x000fe40000000038 */
[----:B------:R-:W-:Y:S02]  /*6010*/  FFMA R29, R51, R33, R48 ;  /* 0x00000021331d7223 */ /* 0x000fe40000000030 */
[----:B------:R-:W-:Y:S01]  /*6020*/  FFMA R2, R18, R42, R3 ;  /* 0x0000002a12027223 */ /* 0x000fe20000000003 */
[----:B------:R-:W-:Y:S01]  /*6030*/  LDS R48, [R168+0x698] ;  /* 0x00069800a8307984 */ /* 0x000fe20000000800 */
[----:B------:R-:W-:-:S02]  /*6040*/  FFMA R4, R4, R46, R53 ;  /* 0x0000002e04047223 */ /* 0x000fc40000000035 */
[----:B------:R-:W-:Y:S01]  /*6050*/  FFMA R11, R40, R15, R11 ;  /* 0x0000000f280b7223 */ /* 0x000fe2000000000b */
[----:B------:R-:W0:Y:S01]  /*6060*/  LDS R46, [R168+0x620] ;  /* 0x00062000a82e7984 */ /* 0x000e220000000800 */
[C---:B------:R-:W-:Y:S02]  /*6070*/  FFMA R53, R51.reuse, R5, R32 ;  /* 0x0000000533357223 */ /* 0x040fe40000000020 */
[----:B------:R-:W-:Y:S01]  /*6080*/  FFMA R26, R26, R8, R69 ;  /* 0x000000081a1a7223 */ /* 0x000fe20000000045 */
[----:B------:R-:W-:Y:S01]  /*6090*/  LDS R32, [R168+-0x3b8] ;  /* 0xfffc4800a8207984 */ /* 0x000fe20000000800 */
[-C--:B------:R-:W-:Y:S02]  /*60a0*/  FFMA R51, R51, R45.reuse, R50 ;  /* 0x0000002d33337223 */ /* 0x080fe40000000032 */
[----:B------:R-:W-:Y:S02]  /*60b0*/  FFMA R61, R47, R45, R44 ;  /* 0x0000002d2f3d7223 */ /* 0x000fe4000000002c */
[----:B------:R-:W-:Y:S01]  /*60c0*/  FFMA R45, R19, R43, R2 ;  /* 0x0000002b132d7223 */ /* 0x000fe20000000002 */
[----:B------:R-:W-:Y:S01]  /*60d0*/  LDS R44, [R168+-0x3c] ;  /* 0xffffc400a82c7984 */ /* 0x000fe20000000800 */
[----:B------:R-:W-:-:S02]  /*60e0*/  FFMA R57, R36, R15, R57 ;  /* 0x0000000f24397223 */ /* 0x000fc40000000039 */
[----:B----4-:R-:W-:Y:S02]  /*60f0*/  FFMA R29, R40, R52, R29 ;  /* 0x00000034281d7223 */ /* 0x010fe4000000001d */
        /* <DEDUP_REMOVED lines=8> */
[----:B------:R-:W-:Y:S02]  /*6180*/  FFMA R4, R79, R35, R4 ;  /* 0x000000234f047223 */ /* 0x000fe40000000004 */
[----:B------:R-:W-:Y:S02]  /*6190*/  FFMA R2, R177, R28, R2 ;  /* 0x0000001cb1027223 */ /* 0x000fe40000000002 */
[----:B------:R-:W-:-:S02]  /*61a0*/  FFMA R5, R198, R37, R26 ;  /* 0x00000025c6057223 */ /* 0x000fc4000000001a */
[----:B------:R-:W-:Y:S01]  /*61b0*/  FFMA R76, R177, R24, R76 ;  /* 0x00000018b14c7223 */ /* 0x000fe2000000004c */
[----:B------:R-:W-:Y:S01]  /*61c0*/  LDS.64 R26, [R168+0x348] ;  /* 0x00034800a81a7984 */ /* 0x000fe20000000a00 */
[----:B------:R-:W-:Y:S02]  /*61d0*/  FFMA R4, R175, R28, R4 ;  /* 0x0000001caf047223 */ /* 0x000fe40000000004 */
[----:B------:R-:W-:Y:S02]  /*61e0*/  FFMA R3, R188, R67, R2 ;  /* 0x00000043bc037223 */ /* 0x000fe40000000002 */
[----:B------:R-:W-:Y:S02]  /*61f0*/  FFMA R18, R18, R38, R5 ;  /* 0x0000002612127223 */ /* 0x000fe40000000005 */
[----:B------:R-:W-:Y:S02]  /*6200*/  FFMA R5, R188, R55, R76 ;  /* 0x00000037bc057223 */ /* 0x000fe4000000004c */
[----:B------:R-:W-:-:S02]  /*6210*/  FFMA R11, R186, R67, R4 ;  /* 0x00000043ba0b7223 */ /* 0x000fc40000000004 */
[C---:B------:R-:W-:Y:S02]  /*6220*/  FFMA R4, R72.reuse, R20, R3 ;  /* 0x0000001448047223 */ /* 0x040fe40000000003 */
[----:B------:R-:W1:Y:S01]  /*6230*/  LDS.64 R2, [R168+-0x3c0] ;  /* 0xfffc4000a8027984 */ /* 0x000e620000000a00 */
[----:B------:R-:W-:Y:S02]  /*6240*/  FFMA R72, R72, R16, R5 ;  /* 0x0000001048487223 */ /* 0x000fe40000000005 */
        /* <DEDUP_REMOVED lines=10> */
[----:B------:R-:W-:Y:S02]  /*62f0*/  FFMA R11, R209, R14, R4 ;  /* 0x0000000ed10b7223 */ /* 0x000fe40000000004 */
[----:B------:R-:W2:Y:S01]  /*6300*/  LDS.64 R4, [R168+-0x38] ;  /* 0xffffc800a8047984 */ /* 0x000ea20000000a00 */
        /* <DEDUP_REMOVED lines=12> */
[C---:B------:R-:W-:Y:S02]  /*63d0*/  FFMA R18, R22.reuse, R42, R11 ;  /* 0x0000002a16127223 */ /* 0x040fe4000000000b */
[----:B------:R-:W3:Y:S01]  /*63e0*/  LDS R11, [R168+0x350] ;  /* 0x00035000a80b7984 */ /* 0x000ee20000000800 */
[----:B------:R-:W-:Y:S02]  /*63f0*/  FFMA R22, R22, R38, R15 ;  /* 0x0000002616167223 */ /* 0x000fe4000000000f */
[----:B------:R-:W-:Y:S01]  /*6400*/  FFMA R30, R90, R42, R19 ;  /* 0x0000002a5a1e7223 */ /* 0x000fe20000000013 */
[----:B------:R-:W4:Y:S01]  /*6410*/  LDS R15, [R168+0x6cc] ;  /* 0x0006cc00a80f7984 */ /* 0x000f220000000800 */
[-C--:B0-----:R-:W-:Y:S02]  /*6420*/  FFMA R53, R40, R46.reuse, R53 ;  /* 0x0000002e28357223 */ /* 0x081fe40000000035 */
[----:B------:R-:W-:-:S02]  /*6430*/  FFMA R59, R36, R46, R59 ;  /* 0x0000002e243b7223 */ /* 0x000fc4000000003b */
[-C--:B------:R-:W-:Y:S02]  /*6440*/  FFMA R51, R40, R48.reuse, R51 ;  /* 0x0000003028337223 */ /* 0x080fe40000000033 */
[----:B------:R-:W-:Y:S02]  /*6450*/  FFMA R61, R36, R48, R61 ;  /* 0x00000030243d7223 */ /* 0x000fe4000000003d */
[C---:B------:R-:W-:Y:S02]  /*6460*/  FFMA R19, R23.reuse, R43, R18 ;  /* 0x0000002b17137223 */ /* 0x040fe40000000012 */
[----:B------:R-:W-:Y:S02]  /*6470*/  FFMA R47, R23, R39, R22 ;  /* 0x00000027172f7223 */ /* 0x000fe40000000016 */
[----:B------:R-:W-:Y:S02]  /*6480*/  FFMA R23, R91, R43, R30 ;  /* 0x0000002b5b177223 */ /* 0x000fe4000000001e */
[C---:B------:R-:W-:Y:S01]  /*6490*/  FFMA R18, R80.reuse, R34, R53 ;  /* 0x0000002250127223 */ /* 0x040fe20000000035 */
[----:B------:R-:W0:Y:S01]  /*64a0*/  LDS.64 R30, [R168+0x6d0] ;  /* 0x0006d000a81e7984 */ /* 0x000e220000000a00 */
[----:B------:R-:W-:-:S02]  /*64b0*/  FFMA R80, R80, R6, R59 ;  /* 0x0000000650507223 */ /* 0x000fc4000000003b */
[C---:B-1----:R-:W-:Y:S02]  /*64c0*/  FFMA R34, R2.reuse, R34, R51 ;  /* 0x0000002202227223 */ /* 0x042fe40000000033 */
[----:B------:R-:W-:Y:S02]  /*64d0*/  FFMA R2, R2, R6, R61 ;  /* 0x0000000602027223 */ /* 0x000fe4000000003d */
[C---:B------:R-:W-:Y:S02]  /*64e0*/  FFMA R18, R81.reuse, R35, R18 ;  /* 0x0000002351127223 */ /* 0x040fe40000000012 */
[----:B------:R-:W-:Y:S02]  /*64f0*/  FFMA R80, R81, R7, R80 ;  /* 0x0000000751507223 */ /* 0x000fe40000000050 */
[-C--:B------:R-:W-:Y:S02]  /*6500*/  FFMA R35, R35, R3.reuse, R34 ;  /* 0x0000000323237223 */ /* 0x080fe40000000022 */
[----:B------:R-:W-:-:S02]  /*6510*/  FFMA R3, R7, R3, R2 ;  /* 0x0000000307037223 */ /* 0x000fc40000000002 */
[C---:B------:R-:W-:Y:S02]  /*6520*/  FFMA R18, R179.reuse, R28, R18 ;  /* 0x0000001cb3127223 */ /* 0x040fe40000000012 */
[----:B------:R-:W-:Y:S02]  /*6530*/  FFMA R80, R179, R24, R80 ;  /* 0x00000018b3507223 */ /* 0x000fe40000000050 */
[C---:B------:R-:W-:Y:S02]  /*6540*/  FFMA R28, R32.reuse, R28, R35 ;  /* 0x0000001c201c7223 */ /* 0x040fe40000000023 */
[----:B------:R-:W-:Y:S02]  /*6550*/  FFMA R24, R32, R24, R3 ;  /* 0x0000001820187223 */ /* 0x000fe40000000003 */
[C---:B------:R-:W-:Y:S02]  /*6560*/  FFMA R3, R172.reuse, R67, R18 ;  /* 0x00000043ac037223 */ /* 0x040fe40000000012 */
[----:B------:R-:W-:-:S02]  /*6570*/  FFMA R7, R172, R55, R80 ;  /* 0x00000037ac077223 */ /* 0x000fc40000000050 */
[C---:B------:R-:W-:Y:S02]  /*6580*/  FFMA R67, R44.reuse, R67, R28 ;  /* 0x000000432c437223 */ /* 0x040fe4000000001c */
[----:B------:R-:W-:Y:S02]  /*6590*/  FFMA R55, R44, R55, R24 ;  /* 0x000000372c377223 */ /* 0x000fe40000000018 */
[C---:B------:R-:W-:Y:S02]  /*65a0*/  FFMA R2, R84.reuse, R20, R3 ;  /* 0x0000001454027223 */ /* 0x040fe40000000003 */
[----:B------:R-:W-:Y:S02]  /*65b0*/  FFMA R84, R84, R16, R7 ;  /* 0x0000001054547223 */ /* 0x000fe40000000007 */
[C---:B--2---:R-:W-:Y:S02]  /*65c0*/  FFMA R20, R4.reuse, R20, R67 ;  /* 0x0000001404147223 */ /* 0x044fe40000000043 */
[----:B------:R-:W-:-:S02]  /*65d0*/  FFMA R4, R4, R16, R55 ;  /* 0x0000001004047223 */ /* 0x000fc40000000037 */
[----:B------:R-:W-:Y:S02]  /*65e0*/  FFMA R3, R21, R85, R2 ;  /* 0x0000005515037223 */ /* 0x000fe40000000002 */
[C---:B------:R-:W-:Y:S02]  /*65f0*/  FFMA R83, R17.reuse, R83, R82 ;  /* 0x0000005311537223 */ /* 0x040fe40000000052 */
[----:B------:R-:W-:Y:S02]  /*6600*/  FFMA R85, R17, R85, R84 ;  /* 0x0000005511557223 */ /* 0x000fe40000000054 */
[-C--:B------:R-:W-:Y:S02]  /*6610*/  FFMA R21, R21, R5.reuse, R20 ;  /* 0x0000000515157223 */ /* 0x080fe40000000014 */
[----:B------:R-:W-:Y:S02]  /*6620*/  FFMA R5, R17, R5, R4 ;  /* 0x0000000511057223 */ /* 0x000fe40000000004 */
[----:B------:R-:W-:-:S02]  /*6630*/  FFMA R2, R88, R12, R3 ;  /* 0x0000000c58027223 */ /* 0x000fc40000000003 */
[-C--:B------:R-:W-:Y:S02]  /*6640*/  FFMA R86, R86, R8.reuse, R83 ;  /* 0x0000000856567223 */ /* 0x080fe40000000053 */
[----:B------:R-:W-:Y:S02]  /*6650*/  FFMA R88, R88, R8, R85 ;  /* 0x0000000858587223 */ /* 0x000fe40000000055 */
[C---:B------:R-:W-:Y:S02]  /*6660*/  FFMA R12, R26.reuse, R12, R21 ;  /* 0x0000000c1a0c7223 */ /* 0x040fe40000000015 */
[----:B------:R-:W-:Y:S02]  /*6670*/  FFMA R8, R26, R8, R5 ;  /* 0x000000081a087223 */ /* 0x000fe40000000005 */
[----:B------:R-:W-:Y:S02]  /*6680*/  FFMA R2, R89, R13, R2 ;  /* 0x0000000d59027223 */ /* 0x000fe40000000002 */
[----:B------:R-:W-:-:S02]  /*6690*/  FFMA R86, R87, R9, R86 ;  /* 0x0000000957567223 */ /* 0x000fc40000000056 */
[----:B------:R-:W-:Y:S02]  /*66a0*/  FFMA R88, R89, R9, R88 ;  /* 0x0000000959587223 */ /* 0x000fe40000000058 */
[-C--:B------:R-:W-:Y:S02]  /*66b0*/  FFMA R13, R13, R27.reuse, R12 ;  /* 0x0000001b0d0d7223 */ /* 0x080fe4000000000c */
[----:B------:R-:W-:Y:S02]  /*66c0*/  FFMA R9, R9, R27, R8 ;  /* 0x0000001b09097223 */ /* 0x000fe40000000008 */
[----:B------:R-:W-:Y:S02]  /*66d0*/  FFMA R2, R25, R14, R2 ;  /* 0x0000000e19027223 */ /* 0x000fe40000000002 */
[-C--:B------:R-:W-:Y:S02]  /*66e0*/  FFMA R86, R207, R10.reuse, R86 ;  /* 0x0000000acf567223 */ /* 0x080fe40000000056 */
[----:B------:R-:W-:-:S02]  /*66f0*/  FFMA R88, R25, R10, R88 ;  /* 0x0000000a19587223 */ /* 0x000fc40000000058 */
[C---:B---3--:R-:W-:Y:S02]  /*6700*/  FFMA R14, R11.reuse, R14, R13 ;  /* 0x0000000e0b0e7223 */ /* 0x048fe4000000000d */
[----:B------:R-:W-:Y:S02]  /*6710*/  FFMA R10, R11, R10, R9 ;  /* 0x0000000a0b0a7223 */ /* 0x000fe40000000009 */
[----:B------:R-:W-:Y:S02]  /*6720*/  FFMA R3, R192, R41, R2 ;  /* 0x00000029c0037223 */ /* 0x000fe40000000002 */
[-C--:B------:R-:W-:Y:S02]  /*6730*/  FFMA R29, R196, R37.reuse, R86 ;  /* 0x00000025c41d7223 */ /* 0x080fe40000000056 */
[----:B------:R-:W-:Y:S02]  /*6740*/  FFMA R5, R192, R37, R88 ;  /* 0x00000025c0057223 */ /* 0x000fe40000000058 */
[----:B----4-:R-:W-:-:S02]  /*6750*/  FFMA R41, R15, R41, R14 ;  /* 0x000000290f297223 */ /* 0x010fc4000000000e */
[----:B------:R-:W-:Y:S02]  /*6760*/  FFMA R15, R15, R37, R10 ;  /* 0x000000250f0f7223 */ /* 0x000fe4000000000a */
[----:B------:R-:W-:Y:S02]  /*6770*/  FFMA R2, R92, R42, R3 ;  /* 0x0000002a5c027223 */ /* 0x000fe40000000003 */
[-C--:B------:R-:W-:Y:S02]  /*6780*/  FFMA R90, R90, R38.reuse, R29 ;  /* 0x000000265a5a7223 */ /* 0x080fe4000000001d */
[----:B------:R-:W-:Y:S02]  /*6790*/  FFMA R92, R92, R38, R5 ;  /* 0x000000265c5c7223 */ /* 0x000fe40000000005 */
[C---:B0-----:R-:W-:Y:S02]  /*67a0*/  FFMA R42, R30.reuse, R42, R41 ;  /* 0x0000002a1e2a7223 */ /* 0x041fe40000000029 */
[----:B------:R-:W-:-:S02]  /*67b0*/  FFMA R30, R30, R38, R15 ;  /* 0x000000261e1e7223 */ /* 0x000fc4000000000f */
[----:B------:R-:W-:Y:S02]  /*67c0*/  FFMA R9, R93, R43, R2 ;  /* 0x0000002b5d097223 */ /* 0x000fe40000000002 */
[-C--:B------:R-:W-:Y:S02]  /*67d0*/  FFMA R49, R91, R39.reuse, R90 ;  /* 0x000000275b317223 */ /* 0x080fe4000000005a */
[----:B------:R-:W-:Y:S02]  /*67e0*/  FFMA R93, R93, R39, R92 ;  /* 0x000000275d5d7223 */ /* 0x000fe4000000005c */
[-C--:B------:R-:W-:Y:S02]  /*67f0*/  FFMA R43, R43, R31.reuse, R42 ;  /* 0x0000001f2b2b7223 */ /* 0x080fe4000000002a */
[----:B------:R-:W-:Y:S01]  /*6800*/  FFMA R39, R39, R31, R30 ;  /* 0x0000001f27277223 */ /* 0x000fe2000000001e */
[----:B------:R-:W-:Y:S01]  /*6810*/  @P6 CALL.REL.NOINC `(.L_x_0) ;  /* 0x0000001000006944 */ /* 0x000fe20003c00000 */
[----:B------:R-:W-:Y:S05]  /*6820*/  BRA `(.L_x_1) ;  /* 0xffffd75000007947 */ /* 0x000fea000383ffff */
.L_x_0:
[----:B------:R-:W-:-:S04]  /*6830*/  IADD3 R166, R166, 0x1, RZ ;  /* 0x00000001a6a67810 */ /* 0x000fc80007ffe0ff */
[----:B------:R-:W-:-:S13]  /*6840*/  ISETP.GE.U32.AND P6, PT, R166, 0x40, PT ;  /* 0x00000040a600780c */ /* 0x000fda0003fc6070 */
[----:B------:R-:W-:Y:S01]  /*6850*/  @P6 CALL.REL.NOINC `(.L_x_2) ;  /* 0x0000001000006944 */ /* 0x000fe20003c00000 */
[----:B------:R-:W-:Y:S05]  /*6860*/  BRA `(.L_x_3) ;  /* 0xffffc59000007947 */ /* 0x000fea000383ffff */
.L_x_2:
[----:B------:R-:W-:-:S04]  /*6870*/  IMAD R169, R106, 0x310, R169 ;  /* 0x000003106aa97824 */ /* 0x000fc800078e02a9 */
[----:B------:R-:W-:-:S04]  /*6880*/  IMAD R169, R0, 0x62, R169 ;  /* 0x0000006200a97824 */ /* 0x000fc800078e02a9 */
[----:B------:R-:W-:-:S05]  /*6890*/  IMAD.WIDE R170, R169, R170, c[0x0][0x170] ;  /* 0x00005c00a9aa7625 */ /* 0x000fca00078e02aa */
[----:B------:R-:W-:Y:S04]  /*68a0*/  STG.E [R170.64], R185 ;  /* 0x000000b9aa007986 */ /* 0x000fe8000c101904 */
[----:B------:R-:W-:Y:S04]  /*68b0*/  STG.E [R170.64+0x1c], R191 ;  /* 0x00001cbfaa007986 */ /* 0x000fe8000c101904 */
        /* <DEDUP_REMOVED lines=11> */
[----:B------:R-:W-:Y:S01]  /*6970*/  STG.E [R170.64+0x16c], R39 ;  /* 0x00016c27aa007986 */ /* 0x000fe2000c101904 */
[----:B------:R-:W-:Y:S05]  /*6980*/  EXIT ;  /* 0x000000000000794d */ /* 0x000fea0003800000 */
.L_x_4:
[----:B------:R-:W-:-:S00]  /*6990*/  BRA `(.L_x_4) ;  /* 0xfffffff000007947 */ /* 0x000fc0000383ffff */
[----:B------:R-:W-:-:S00]  /*69a0*/  NOP ;  /* 0x0000000000007918 */ /* 0x000fc00000000000 */
        /* <DEDUP_REMOVED lines=13> */
.L_x_5:


//--------------------- .nv.shared.candidate3     --------------------------
	.section	.nv.shared.candidate3,"aw",@nobits
	.align	4
.nv.shared.candidate3:
	.zero		11808
